//
// Generated by NVIDIA NVVM Compiler
//
// Compiler Build ID: CL-36424714
// Cuda compilation tools, release 13.0, V13.0.88
// Based on NVVM 20.0.0
//

.version 9.0
.target sm_100
.address_size 64

	// .globl	_Z3addPiS_S_
// _ZZ19cuda_multiplicationPiS_S_iE6temp_A has been demoted
// _ZZ19cuda_multiplicationPiS_S_iE6temp_B has been demoted

.visible .entry _Z3addPiS_S_(
	.param .u64 .ptr .align 1 _Z3addPiS_S__param_0,
	.param .u64 .ptr .align 1 _Z3addPiS_S__param_1,
	.param .u64 .ptr .align 1 _Z3addPiS_S__param_2
)
{
	.reg .b32 	%r<14>;
	.reg .b64 	%rd<11>;

	ld.param.u64 	%rd1, [_Z3addPiS_S__param_0];
	ld.param.u64 	%rd2, [_Z3addPiS_S__param_1];
	ld.param.u64 	%rd3, [_Z3addPiS_S__param_2];
	cvta.to.global.u64 	%rd4, %rd3;
	cvta.to.global.u64 	%rd5, %rd2;
	cvta.to.global.u64 	%rd6, %rd1;
	mov.u32 	%r1, %ctaid.y;
	shl.b32 	%r2, %r1, 8;
	mov.u32 	%r3, %ctaid.x;
	shl.b32 	%r4, %r3, 5;
	mov.u32 	%r5, %tid.y;
	shl.b32 	%r6, %r5, 3;
	mov.u32 	%r7, %tid.x;
	add.s32 	%r8, %r4, %r7;
	add.s32 	%r9, %r8, %r2;
	add.s32 	%r10, %r9, %r6;
	mul.wide.s32 	%rd7, %r10, 4;
	add.s64 	%rd8, %rd6, %rd7;
	ld.global.u32 	%r11, [%rd8];
	add.s64 	%rd9, %rd5, %rd7;
	ld.global.u32 	%r12, [%rd9];
	add.s32 	%r13, %r12, %r11;
	add.s64 	%rd10, %rd4, %rd7;
	st.global.u32 	[%rd10], %r13;
	ret;

}
	// .globl	_Z3subPiS_S_
.visible .entry _Z3subPiS_S_(
	.param .u64 .ptr .align 1 _Z3subPiS_S__param_0,
	.param .u64 .ptr .align 1 _Z3subPiS_S__param_1,
	.param .u64 .ptr .align 1 _Z3subPiS_S__param_2
)
{
	.reg .b32 	%r<14>;
	.reg .b64 	%rd<11>;

	ld.param.u64 	%rd1, [_Z3subPiS_S__param_0];
	ld.param.u64 	%rd2, [_Z3subPiS_S__param_1];
	ld.param.u64 	%rd3, [_Z3subPiS_S__param_2];
	cvta.to.global.u64 	%rd4, %rd3;
	cvta.to.global.u64 	%rd5, %rd2;
	cvta.to.global.u64 	%rd6, %rd1;
	mov.u32 	%r1, %ctaid.y;
	shl.b32 	%r2, %r1, 8;
	mov.u32 	%r3, %ctaid.x;
	shl.b32 	%r4, %r3, 5;
	mov.u32 	%r5, %tid.y;
	shl.b32 	%r6, %r5, 3;
	mov.u32 	%r7, %tid.x;
	add.s32 	%r8, %r4, %r7;
	add.s32 	%r9, %r8, %r2;
	add.s32 	%r10, %r9, %r6;
	mul.wide.s32 	%rd7, %r10, 4;
	add.s64 	%rd8, %rd6, %rd7;
	ld.global.u32 	%r11, [%rd8];
	add.s64 	%rd9, %rd5, %rd7;
	ld.global.u32 	%r12, [%rd9];
	sub.s32 	%r13, %r11, %r12;
	add.s64 	%rd10, %rd4, %rd7;
	st.global.u32 	[%rd10], %r13;
	ret;

}
	// .globl	_Z7sub_addPiS_S_S_S_S_
.visible .entry _Z7sub_addPiS_S_S_S_S_(
	.param .u64 .ptr .align 1 _Z7sub_addPiS_S_S_S_S__param_0,
	.param .u64 .ptr .align 1 _Z7sub_addPiS_S_S_S_S__param_1,
	.param .u64 .ptr .align 1 _Z7sub_addPiS_S_S_S_S__param_2,
	.param .u64 .ptr .align 1 _Z7sub_addPiS_S_S_S_S__param_3,
	.param .u64 .ptr .align 1 _Z7sub_addPiS_S_S_S_S__param_4,
	.param .u64 .ptr .align 1 _Z7sub_addPiS_S_S_S_S__param_5
)
{
	.reg .b32 	%r<17>;
	.reg .b64 	%rd<20>;

	ld.param.u64 	%rd1, [_Z7sub_addPiS_S_S_S_S__param_0];
	ld.param.u64 	%rd2, [_Z7sub_addPiS_S_S_S_S__param_1];
	ld.param.u64 	%rd3, [_Z7sub_addPiS_S_S_S_S__param_2];
	ld.param.u64 	%rd4, [_Z7sub_addPiS_S_S_S_S__param_3];
	ld.param.u64 	%rd5, [_Z7sub_addPiS_S_S_S_S__param_4];
	ld.param.u64 	%rd6, [_Z7sub_addPiS_S_S_S_S__param_5];
	cvta.to.global.u64 	%rd7, %rd6;
	cvta.to.global.u64 	%rd8, %rd5;
	cvta.to.global.u64 	%rd9, %rd4;
	cvta.to.global.u64 	%rd10, %rd3;
	cvta.to.global.u64 	%rd11, %rd2;
	cvta.to.global.u64 	%rd12, %rd1;
	mov.u32 	%r1, %ctaid.y;
	shl.b32 	%r2, %r1, 8;
	mov.u32 	%r3, %ctaid.x;
	shl.b32 	%r4, %r3, 5;
	mov.u32 	%r5, %tid.y;
	shl.b32 	%r6, %r5, 3;
	mov.u32 	%r7, %tid.x;
	add.s32 	%r8, %r4, %r7;
	add.s32 	%r9, %r8, %r2;
	add.s32 	%r10, %r9, %r6;
	mul.wide.s32 	%rd13, %r10, 4;
	add.s64 	%rd14, %rd12, %rd13;
	ld.global.u32 	%r11, [%rd14];
	add.s64 	%rd15, %rd11, %rd13;
	ld.global.u32 	%r12, [%rd15];
	sub.s32 	%r13, %r11, %r12;
	add.s64 	%rd16, %rd10, %rd13;
	st.global.u32 	[%rd16], %r13;
	add.s64 	%rd17, %rd9, %rd13;
	ld.global.u32 	%r14, [%rd17];
	add.s64 	%rd18, %rd8, %rd13;
	ld.global.u32 	%r15, [%rd18];
	add.s32 	%r16, %r15, %r14;
	add.s64 	%rd19, %rd7, %rd13;
	st.global.u32 	[%rd19], %r16;
	ret;

}
	// .globl	_Z7add_addPiS_S_S_S_S_
.visible .entry _Z7add_addPiS_S_S_S_S_(
	.param .u64 .ptr .align 1 _Z7add_addPiS_S_S_S_S__param_0,
	.param .u64 .ptr .align 1 _Z7add_addPiS_S_S_S_S__param_1,
	.param .u64 .ptr .align 1 _Z7add_addPiS_S_S_S_S__param_2,
	.param .u64 .ptr .align 1 _Z7add_addPiS_S_S_S_S__param_3,
	.param .u64 .ptr .align 1 _Z7add_addPiS_S_S_S_S__param_4,
	.param .u64 .ptr .align 1 _Z7add_addPiS_S_S_S_S__param_5
)
{
	.reg .b32 	%r<17>;
	.reg .b64 	%rd<20>;

	ld.param.u64 	%rd1, [_Z7add_addPiS_S_S_S_S__param_0];
	ld.param.u64 	%rd2, [_Z7add_addPiS_S_S_S_S__param_1];
	ld.param.u64 	%rd3, [_Z7add_addPiS_S_S_S_S__param_2];
	ld.param.u64 	%rd4, [_Z7add_addPiS_S_S_S_S__param_3];
	ld.param.u64 	%rd5, [_Z7add_addPiS_S_S_S_S__param_4];
	ld.param.u64 	%rd6, [_Z7add_addPiS_S_S_S_S__param_5];
	cvta.to.global.u64 	%rd7, %rd6;
	cvta.to.global.u64 	%rd8, %rd5;
	cvta.to.global.u64 	%rd9, %rd4;
	cvta.to.global.u64 	%rd10, %rd3;
	cvta.to.global.u64 	%rd11, %rd2;
	cvta.to.global.u64 	%rd12, %rd1;
	mov.u32 	%r1, %ctaid.y;
	shl.b32 	%r2, %r1, 8;
	mov.u32 	%r3, %ctaid.x;
	shl.b32 	%r4, %r3, 5;
	mov.u32 	%r5, %tid.y;
	shl.b32 	%r6, %r5, 3;
	mov.u32 	%r7, %tid.x;
	add.s32 	%r8, %r4, %r7;
	add.s32 	%r9, %r8, %r2;
	add.s32 	%r10, %r9, %r6;
	mul.wide.s32 	%rd13, %r10, 4;
	add.s64 	%rd14, %rd12, %rd13;
	ld.global.u32 	%r11, [%rd14];
	add.s64 	%rd15, %rd11, %rd13;
	ld.global.u32 	%r12, [%rd15];
	add.s32 	%r13, %r12, %r11;
	add.s64 	%rd16, %rd10, %rd13;
	st.global.u32 	[%rd16], %r13;
	add.s64 	%rd17, %rd9, %rd13;
	ld.global.u32 	%r14, [%rd17];
	add.s64 	%rd18, %rd8, %rd13;
	ld.global.u32 	%r15, [%rd18];
	add.s32 	%r16, %r15, %r14;
	add.s64 	%rd19, %rd7, %rd13;
	st.global.u32 	[%rd19], %r16;
	ret;

}
	// .globl	_Z4waddPiS_S_
.visible .entry _Z4waddPiS_S_(
	.param .u64 .ptr .align 1 _Z4waddPiS_S__param_0,
	.param .u64 .ptr .align 1 _Z4waddPiS_S__param_1,
	.param .u64 .ptr .align 1 _Z4waddPiS_S__param_2
)
{
	.reg .b32 	%r<17>;
	.reg .b64 	%rd<11>;

	ld.param.u64 	%rd1, [_Z4waddPiS_S__param_0];
	ld.param.u64 	%rd2, [_Z4waddPiS_S__param_1];
	ld.param.u64 	%rd3, [_Z4waddPiS_S__param_2];
	cvta.to.global.u64 	%rd4, %rd3;
	cvta.to.global.u64 	%rd5, %rd2;
	cvta.to.global.u64 	%rd6, %rd1;
	mov.u32 	%r1, %ctaid.y;
	shl.b32 	%r2, %r1, 8;
	mov.u32 	%r3, %ctaid.x;
	shl.b32 	%r4, %r3, 5;
	mov.u32 	%r5, %tid.y;
	shl.b32 	%r6, %r5, 3;
	mov.u32 	%r7, %tid.x;
	add.s32 	%r8, %r4, %r7;
	add.s32 	%r9, %r8, %r2;
	add.s32 	%r10, %r9, %r6;
	mul.wide.s32 	%rd7, %r10, 4;
	add.s64 	%rd8, %rd6, %rd7;
	ld.global.u32 	%r11, [%rd8];
	add.s64 	%rd9, %rd5, %rd7;
	ld.global.u32 	%r12, [%rd9];
	add.s32 	%r13, %r12, %r11;
	st.global.u32 	[%rd9], %r13;
	ld.global.u32 	%r14, [%rd8];
	add.s64 	%rd10, %rd4, %rd7;
	ld.global.u32 	%r15, [%rd10];
	add.s32 	%r16, %r15, %r14;
	st.global.u32 	[%rd10], %r16;
	ret;

}
	// .globl	_Z8wsub_addPiS_S_
.visible .entry _Z8wsub_addPiS_S_(
	.param .u64 .ptr .align 1 _Z8wsub_addPiS_S__param_0,
	.param .u64 .ptr .align 1 _Z8wsub_addPiS_S__param_1,
	.param .u64 .ptr .align 1 _Z8wsub_addPiS_S__param_2
)
{
	.reg .b32 	%r<17>;
	.reg .b64 	%rd<11>;

	ld.param.u64 	%rd1, [_Z8wsub_addPiS_S__param_0];
	ld.param.u64 	%rd2, [_Z8wsub_addPiS_S__param_1];
	ld.param.u64 	%rd3, [_Z8wsub_addPiS_S__param_2];
	cvta.to.global.u64 	%rd4, %rd3;
	cvta.to.global.u64 	%rd5, %rd2;
	cvta.to.global.u64 	%rd6, %rd1;
	mov.u32 	%r1, %ctaid.y;
	shl.b32 	%r2, %r1, 8;
	mov.u32 	%r3, %ctaid.x;
	shl.b32 	%r4, %r3, 5;
	mov.u32 	%r5, %tid.y;
	shl.b32 	%r6, %r5, 3;
	mov.u32 	%r7, %tid.x;
	add.s32 	%r8, %r4, %r7;
	add.s32 	%r9, %r8, %r2;
	add.s32 	%r10, %r9, %r6;
	mul.wide.s32 	%rd7, %r10, 4;
	add.s64 	%rd8, %rd6, %rd7;
	ld.global.u32 	%r11, [%rd8];
	add.s64 	%rd9, %rd5, %rd7;
	ld.global.u32 	%r12, [%rd9];
	sub.s32 	%r13, %r12, %r11;
	st.global.u32 	[%rd9], %r13;
	ld.global.u32 	%r14, [%rd8];
	add.s64 	%rd10, %rd4, %rd7;
	ld.global.u32 	%r15, [%rd10];
	add.s32 	%r16, %r15, %r14;
	st.global.u32 	[%rd10], %r16;
	ret;

}
	// .globl	_Z4maddPiS_
.visible .entry _Z4maddPiS_(
	.param .u64 .ptr .align 1 _Z4maddPiS__param_0,
	.param .u64 .ptr .align 1 _Z4maddPiS__param_1
)
{
	.reg .b32 	%r<14>;
	.reg .b64 	%rd<8>;

	ld.param.u64 	%rd1, [_Z4maddPiS__param_0];
	ld.param.u64 	%rd2, [_Z4maddPiS__param_1];
	cvta.to.global.u64 	%rd3, %rd2;
	cvta.to.global.u64 	%rd4, %rd1;
	mov.u32 	%r1, %ctaid.y;
	shl.b32 	%r2, %r1, 8;
	mov.u32 	%r3, %ctaid.x;
	shl.b32 	%r4, %r3, 5;
	mov.u32 	%r5, %tid.y;
	shl.b32 	%r6, %r5, 3;
	mov.u32 	%r7, %tid.x;
	add.s32 	%r8, %r4, %r7;
	add.s32 	%r9, %r8, %r2;
	add.s32 	%r10, %r9, %r6;
	mul.wide.s32 	%rd5, %r10, 4;
	add.s64 	%rd6, %rd4, %rd5;
	ld.global.u32 	%r11, [%rd6];
	add.s64 	%rd7, %rd3, %rd5;
	ld.global.u32 	%r12, [%rd7];
	add.s32 	%r13, %r12, %r11;
	st.global.u32 	[%rd7], %r13;
	ret;

}
	// .globl	_Z4msubPiS_
.visible .entry _Z4msubPiS_(
	.param .u64 .ptr .align 1 _Z4msubPiS__param_0,
	.param .u64 .ptr .align 1 _Z4msubPiS__param_1
)
{
	.reg .b32 	%r<14>;
	.reg .b64 	%rd<8>;

	ld.param.u64 	%rd1, [_Z4msubPiS__param_0];
	ld.param.u64 	%rd2, [_Z4msubPiS__param_1];
	cvta.to.global.u64 	%rd3, %rd2;
	cvta.to.global.u64 	%rd4, %rd1;
	mov.u32 	%r1, %ctaid.y;
	shl.b32 	%r2, %r1, 8;
	mov.u32 	%r3, %ctaid.x;
	shl.b32 	%r4, %r3, 5;
	mov.u32 	%r5, %tid.y;
	shl.b32 	%r6, %r5, 3;
	mov.u32 	%r7, %tid.x;
	add.s32 	%r8, %r4, %r7;
	add.s32 	%r9, %r8, %r2;
	add.s32 	%r10, %r9, %r6;
	mul.wide.s32 	%rd5, %r10, 4;
	add.s64 	%rd6, %rd4, %rd5;
	ld.global.u32 	%r11, [%rd6];
	add.s64 	%rd7, %rd3, %rd5;
	ld.global.u32 	%r12, [%rd7];
	sub.s32 	%r13, %r12, %r11;
	st.global.u32 	[%rd7], %r13;
	ret;

}
	// .globl	_Z19cuda_multiplicationPiS_S_i
.visible .entry _Z19cuda_multiplicationPiS_S_i(
	.param .u64 .ptr .align 1 _Z19cuda_multiplicationPiS_S_i_param_0,
	.param .u64 .ptr .align 1 _Z19cuda_multiplicationPiS_S_i_param_1,
	.param .u64 .ptr .align 1 _Z19cuda_multiplicationPiS_S_i_param_2,
	.param .u32 _Z19cuda_multiplicationPiS_S_i_param_3
)
{
	.reg .pred 	%p<2>;
	.reg .b32 	%r<135>;
	.reg .b64 	%rd<13>;
	// demoted variable
	.shared .align 4 .b8 _ZZ19cuda_multiplicationPiS_S_iE6temp_A[4096];
	// demoted variable
	.shared .align 4 .b8 _ZZ19cuda_multiplicationPiS_S_iE6temp_B[4096];
	ld.param.u64 	%rd4, [_Z19cuda_multiplicationPiS_S_i_param_0];
	ld.param.u64 	%rd5, [_Z19cuda_multiplicationPiS_S_i_param_1];
	ld.param.u64 	%rd3, [_Z19cuda_multiplicationPiS_S_i_param_2];
	ld.param.u32 	%r19, [_Z19cuda_multiplicationPiS_S_i_param_3];
	cvta.to.global.u64 	%rd1, %rd5;
	cvta.to.global.u64 	%rd2, %rd4;
	mov.u32 	%r20, %ctaid.y;
	mov.u32 	%r21, %ntid.y;
	mov.u32 	%r22, %tid.y;
	mad.lo.s32 	%r23, %r20, %r21, %r22;
	mov.u32 	%r24, %ctaid.x;
	mov.u32 	%r25, %ntid.x;
	mul.lo.s32 	%r1, %r24, %r25;
	mov.u32 	%r26, %tid.x;
	mov.u32 	%r27, %nctaid.x;
	mad.lo.s32 	%r2, %r19, %r23, %r26;
	shl.b32 	%r28, %r22, 7;
	mov.u32 	%r29, _ZZ19cuda_multiplicationPiS_S_iE6temp_A;
	add.s32 	%r3, %r29, %r28;
	shl.b32 	%r30, %r26, 2;
	add.s32 	%r4, %r3, %r30;
	mov.u32 	%r31, _ZZ19cuda_multiplicationPiS_S_iE6temp_B;
	add.s32 	%r6, %r31, %r30;
	add.s32 	%r5, %r6, %r28;
	neg.s32 	%r133, %r27;
	add.s32 	%r32, %r26, %r1;
	mad.lo.s32 	%r131, %r22, %r19, %r32;
	shl.b32 	%r9, %r19, 5;
	mov.b32 	%r134, 0;
	mov.u32 	%r132, %r2;
$L__BB8_1:
	mul.wide.s32 	%rd6, %r132, 4;
	add.s64 	%rd7, %rd2, %rd6;
	ld.global.u32 	%r33, [%rd7];
	st.shared.u32 	[%r4], %r33;
	mul.wide.s32 	%rd8, %r131, 4;
	add.s64 	%rd9, %rd1, %rd8;
	ld.global.u32 	%r34, [%rd9];
	st.shared.u32 	[%r5], %r34;
	bar.sync 	0;
	ld.shared.u32 	%r35, [%r3];
	ld.shared.u32 	%r36, [%r6];
	mad.lo.s32 	%r37, %r36, %r35, %r134;
	ld.shared.u32 	%r38, [%r3+4];
	ld.shared.u32 	%r39, [%r6+128];
	mad.lo.s32 	%r40, %r39, %r38, %r37;
	ld.shared.u32 	%r41, [%r3+8];
	ld.shared.u32 	%r42, [%r6+256];
	mad.lo.s32 	%r43, %r42, %r41, %r40;
	ld.shared.u32 	%r44, [%r3+12];
	ld.shared.u32 	%r45, [%r6+384];
	mad.lo.s32 	%r46, %r45, %r44, %r43;
	ld.shared.u32 	%r47, [%r3+16];
	ld.shared.u32 	%r48, [%r6+512];
	mad.lo.s32 	%r49, %r48, %r47, %r46;
	ld.shared.u32 	%r50, [%r3+20];
	ld.shared.u32 	%r51, [%r6+640];
	mad.lo.s32 	%r52, %r51, %r50, %r49;
	ld.shared.u32 	%r53, [%r3+24];
	ld.shared.u32 	%r54, [%r6+768];
	mad.lo.s32 	%r55, %r54, %r53, %r52;
	ld.shared.u32 	%r56, [%r3+28];
	ld.shared.u32 	%r57, [%r6+896];
	mad.lo.s32 	%r58, %r57, %r56, %r55;
	ld.shared.u32 	%r59, [%r3+32];
	ld.shared.u32 	%r60, [%r6+1024];
	mad.lo.s32 	%r61, %r60, %r59, %r58;
	ld.shared.u32 	%r62, [%r3+36];
	ld.shared.u32 	%r63, [%r6+1152];
	mad.lo.s32 	%r64, %r63, %r62, %r61;
	ld.shared.u32 	%r65, [%r3+40];
	ld.shared.u32 	%r66, [%r6+1280];
	mad.lo.s32 	%r67, %r66, %r65, %r64;
	ld.shared.u32 	%r68, [%r3+44];
	ld.shared.u32 	%r69, [%r6+1408];
	mad.lo.s32 	%r70, %r69, %r68, %r67;
	ld.shared.u32 	%r71, [%r3+48];
	ld.shared.u32 	%r72, [%r6+1536];
	mad.lo.s32 	%r73, %r72, %r71, %r70;
	ld.shared.u32 	%r74, [%r3+52];
	ld.shared.u32 	%r75, [%r6+1664];
	mad.lo.s32 	%r76, %r75, %r74, %r73;
	ld.shared.u32 	%r77, [%r3+56];
	ld.shared.u32 	%r78, [%r6+1792];
	mad.lo.s32 	%r79, %r78, %r77, %r76;
	ld.shared.u32 	%r80, [%r3+60];
	ld.shared.u32 	%r81, [%r6+1920];
	mad.lo.s32 	%r82, %r81, %r80, %r79;
	ld.shared.u32 	%r83, [%r3+64];
	ld.shared.u32 	%r84, [%r6+2048];
	mad.lo.s32 	%r85, %r84, %r83, %r82;
	ld.shared.u32 	%r86, [%r3+68];
	ld.shared.u32 	%r87, [%r6+2176];
	mad.lo.s32 	%r88, %r87, %r86, %r85;
	ld.shared.u32 	%r89, [%r3+72];
	ld.shared.u32 	%r90, [%r6+2304];
	mad.lo.s32 	%r91, %r90, %r89, %r88;
	ld.shared.u32 	%r92, [%r3+76];
	ld.shared.u32 	%r93, [%r6+2432];
	mad.lo.s32 	%r94, %r93, %r92, %r91;
	ld.shared.u32 	%r95, [%r3+80];
	ld.shared.u32 	%r96, [%r6+2560];
	mad.lo.s32 	%r97, %r96, %r95, %r94;
	ld.shared.u32 	%r98, [%r3+84];
	ld.shared.u32 	%r99, [%r6+2688];
	mad.lo.s32 	%r100, %r99, %r98, %r97;
	ld.shared.u32 	%r101, [%r3+88];
	ld.shared.u32 	%r102, [%r6+2816];
	mad.lo.s32 	%r103, %r102, %r101, %r100;
	ld.shared.u32 	%r104, [%r3+92];
	ld.shared.u32 	%r105, [%r6+2944];
	mad.lo.s32 	%r106, %r105, %r104, %r103;
	ld.shared.u32 	%r107, [%r3+96];
	ld.shared.u32 	%r108, [%r6+3072];
	mad.lo.s32 	%r109, %r108, %r107, %r106;
	ld.shared.u32 	%r110, [%r3+100];
	ld.shared.u32 	%r111, [%r6+3200];
	mad.lo.s32 	%r112, %r111, %r110, %r109;
	ld.shared.u32 	%r113, [%r3+104];
	ld.shared.u32 	%r114, [%r6+3328];
	mad.lo.s32 	%r115, %r114, %r113, %r112;
	ld.shared.u32 	%r116, [%r3+108];
	ld.shared.u32 	%r117, [%r6+3456];
	mad.lo.s32 	%r118, %r117, %r116, %r115;
	ld.shared.u32 	%r119, [%r3+112];
	ld.shared.u32 	%r120, [%r6+3584];
	mad.lo.s32 	%r121, %r120, %r119, %r118;
	ld.shared.u32 	%r122, [%r3+116];
	ld.shared.u32 	%r123, [%r6+3712];
	mad.lo.s32 	%r124, %r123, %r122, %r121;
	ld.shared.u32 	%r125, [%r3+120];
	ld.shared.u32 	%r126, [%r6+3840];
	mad.lo.s32 	%r127, %r126, %r125, %r124;
	ld.shared.u32 	%r128, [%r3+124];
	ld.shared.u32 	%r129, [%r6+3968];
	mad.lo.s32 	%r134, %r129, %r128, %r127;
	bar.sync 	0;
	add.s32 	%r133, %r133, 1;
	setp.ne.s32 	%p1, %r133, 0;
	add.s32 	%r132, %r132, 32;
	add.s32 	%r131, %r131, %r9;
	@%p1 bra 	$L__BB8_1;
	cvta.to.global.u64 	%rd10, %rd3;
	add.s32 	%r130, %r2, %r1;
	mul.wide.s32 	%rd11, %r130, 4;
	add.s64 	%rd12, %rd10, %rd11;
	st.global.u32 	[%rd12], %r134;
	ret;

}


// ===== COMPILED SASS (sm_100) =====

	.target	sm_100

	.elftype	@"ET_EXEC"


//--------------------- .note.nv.tkinfo           --------------------------
	.section	.note.nv.tkinfo,"",@"SHT_NOTE"
	.sectionflags	@"SHF_NOTE_NV_TKINFO"
	.tkinfo
        /*0018*/ 	.word	0x00000002
        /*0030*/ 	.string	""
        /*0030*/ 	.string	"ptxas"
        /*0030*/ 	.string	"Cuda compilation tools, release 13.0, V13.0.88"
        /*0030*/ 	.string	"Build cuda_13.0.r13.0/compiler.36424714_0"
        /*0030*/ 	.string	"-arch sm_100 -m 64 "



//--------------------- .note.nv.cuinfo           --------------------------
	.section	.note.nv.cuinfo,"",@"SHT_NOTE"
	.sectionflags	@"SHF_NOTE_NV_CUINFO"
        /*0018*/ 	.short	0x0002
        /*001a*/ 	.short	0x0064
        /*001c*/ 	.short	0x0082
	.zero		2


//--------------------- .nv.info                  --------------------------
	.section	.nv.info,"",@"SHT_CUDA_INFO"
	.align	4


	//----- nvinfo : EIATTR_REGCOUNT
	.align		4
        /*0000*/ 	.byte	0x04, 0x2f
        /*0002*/ 	.short	(.L_1 - .L_0)
	.align		4
.L_0:
        /*0004*/ 	.word	index@(_Z3addPiS_S_)
        /*0008*/ 	.word	0x0000000e


	//----- nvinfo : EIATTR_FRAME_SIZE
	.align		4
.L_1:
        /*000c*/ 	.byte	0x04, 0x11
        /*000e*/ 	.short	(.L_3 - .L_2)
	.align		4
.L_2:
        /*0010*/ 	.word	index@(_Z3addPiS_S_)
        /*0014*/ 	.word	0x00000000


	//----- nvinfo : EIATTR_REGCOUNT
	.align		4
.L_3:
        /*0018*/ 	.byte	0x04, 0x2f
        /*001a*/ 	.short	(.L_5 - .L_4)
	.align		4
.L_4:
        /*001c*/ 	.word	index@(_Z3subPiS_S_)
        /*0020*/ 	.word	0x0000000e


	//----- nvinfo : EIATTR_FRAME_SIZE
	.align		4
.L_5:
        /*0024*/ 	.byte	0x04, 0x11
        /*0026*/ 	.short	(.L_7 - .L_6)
	.align		4
.L_6:
        /*0028*/ 	.word	index@(_Z3subPiS_S_)
        /*002c*/ 	.word	0x00000000


	//----- nvinfo : EIATTR_REGCOUNT
	.align		4
.L_7:
        /*0030*/ 	.byte	0x04, 0x2f
        /*0032*/ 	.short	(.L_9 - .L_8)
	.align		4
.L_8:
        /*0034*/ 	.word	index@(_Z7sub_addPiS_S_S_S_S_)
        /*0038*/ 	.word	0x00000012


	//----- nvinfo : EIATTR_FRAME_SIZE
	.align		4
.L_9:
        /*003c*/ 	.byte	0x04, 0x11
        /*003e*/ 	.short	(.L_11 - .L_10)
	.align		4
.L_10:
        /*0040*/ 	.word	index@(_Z7sub_addPiS_S_S_S_S_)
        /*0044*/ 	.word	0x00000000


	//----- nvinfo : EIATTR_REGCOUNT
	.align		4
.L_11:
        /*0048*/ 	.byte	0x04, 0x2f
        /*004a*/ 	.short	(.L_13 - .L_12)
	.align		4
.L_12:
        /*004c*/ 	.word	index@(_Z7add_addPiS_S_S_S_S_)
        /*0050*/ 	.word	0x00000012


	//----- nvinfo : EIATTR_FRAME_SIZE
	.align		4
.L_13:
        /*0054*/ 	.byte	0x04, 0x11
        /*0056*/ 	.short	(.L_15 - .L_14)
	.align		4
.L_14:
        /*0058*/ 	.word	index@(_Z7add_addPiS_S_S_S_S_)
        /*005c*/ 	.word	0x00000000


	//----- nvinfo : EIATTR_REGCOUNT
	.align		4
.L_15:
        /*0060*/ 	.byte	0x04, 0x2f
        /*0062*/ 	.short	(.L_17 - .L_16)
	.align		4
.L_16:
        /*0064*/ 	.word	index@(_Z4waddPiS_S_)
        /*0068*/ 	.word	0x0000000e


	//----- nvinfo : EIATTR_FRAME_SIZE
	.align		4
.L_17:
        /*006c*/ 	.byte	0x04, 0x11
        /*006e*/ 	.short	(.L_19 - .L_18)
	.align		4
.L_18:
        /*0070*/ 	.word	index@(_Z4waddPiS_S_)
        /*0074*/ 	.word	0x00000000


	//----- nvinfo : EIATTR_REGCOUNT
	.align		4
.L_19:
        /*0078*/ 	.byte	0x04, 0x2f
        /*007a*/ 	.short	(.L_21 - .L_20)
	.align		4
.L_20:
        /*007c*/ 	.word	index@(_Z8wsub_addPiS_S_)
        /*0080*/ 	.word	0x0000000e


	//----- nvinfo : EIATTR_FRAME_SIZE
	.align		4
.L_21:
        /*0084*/ 	.byte	0x04, 0x11
        /*0086*/ 	.short	(.L_23 - .L_22)
	.align		4
.L_22:
        /*0088*/ 	.word	index@(_Z8wsub_addPiS_S_)
        /*008c*/ 	.word	0x00000000


	//----- nvinfo : EIATTR_REGCOUNT
	.align		4
.L_23:
        /*0090*/ 	.byte	0x04, 0x2f
        /*0092*/ 	.short	(.L_25 - .L_24)
	.align		4
.L_24:
        /*0094*/ 	.word	index@(_Z4maddPiS_)
        /*0098*/ 	.word	0x0000000e


	//----- nvinfo : EIATTR_FRAME_SIZE
	.align		4
.L_25:
        /*009c*/ 	.byte	0x04, 0x11
        /*009e*/ 	.short	(.L_27 - .L_26)
	.align		4
.L_26:
        /*00a0*/ 	.word	index@(_Z4maddPiS_)
        /*00a4*/ 	.word	0x00000000


	//----- nvinfo : EIATTR_REGCOUNT
	.align		4
.L_27:
        /*00a8*/ 	.byte	0x04, 0x2f
        /*00aa*/ 	.short	(.L_29 - .L_28)
	.align		4
.L_28:
        /*00ac*/ 	.word	index@(_Z4msubPiS_)
        /*00b0*/ 	.word	0x0000000e


	//----- nvinfo : EIATTR_FRAME_SIZE
	.align		4
.L_29:
        /*00b4*/ 	.byte	0x04, 0x11
        /*00b6*/ 	.short	(.L_31 - .L_30)
	.align		4
.L_30:
        /*00b8*/ 	.word	index@(_Z4msubPiS_)
        /*00bc*/ 	.word	0x00000000


	//----- nvinfo : EIATTR_REGCOUNT
	.align		4
.L_31:
        /*00c0*/ 	.byte	0x04, 0x2f
        /*00c2*/ 	.short	(.L_33 - .L_32)
	.align		4
.L_32:
        /*00c4*/ 	.word	index@(_Z19cuda_multiplicationPiS_S_i)
        /*00c8*/ 	.word	0x00000020


	//----- nvinfo : EIATTR_FRAME_SIZE
	.align		4
.L_33:
        /*00cc*/ 	.byte	0x04, 0x11
        /*00ce*/ 	.short	(.L_35 - .L_34)
	.align		4
.L_34:
        /*00d0*/ 	.word	index@(_Z19cuda_multiplicationPiS_S_i)
        /*00d4*/ 	.word	0x00000000


	//----- nvinfo : EIATTR_MIN_STACK_SIZE
	.align		4
.L_35:
        /*00d8*/ 	.byte	0x04, 0x12
        /*00da*/ 	.short	(.L_37 - .L_36)
	.align		4
.L_36:
        /*00dc*/ 	.word	index@(_Z19cuda_multiplicationPiS_S_i)
        /*00e0*/ 	.word	0x00000000


	//----- nvinfo : EIATTR_MIN_STACK_SIZE
	.align		4
.L_37:
        /*00e4*/ 	.byte	0x04, 0x12
        /*00e6*/ 	.short	(.L_39 - .L_38)
	.align		4
.L_38:
        /*00e8*/ 	.word	index@(_Z4msubPiS_)
        /*00ec*/ 	.word	0x00000000


	//----- nvinfo : EIATTR_MIN_STACK_SIZE
	.align		4
.L_39:
        /*00f0*/ 	.byte	0x04, 0x12
        /*00f2*/ 	.short	(.L_41 - .L_40)
	.align		4
.L_40:
        /*00f4*/ 	.word	index@(_Z4maddPiS_)
        /*00f8*/ 	.word	0x00000000


	//----- nvinfo : EIATTR_MIN_STACK_SIZE
	.align		4
.L_41:
        /*00fc*/ 	.byte	0x04, 0x12
        /*00fe*/ 	.short	(.L_43 - .L_42)
	.align		4
.L_42:
        /*0100*/ 	.word	index@(_Z8wsub_addPiS_S_)
        /*0104*/ 	.word	0x00000000


	//----- nvinfo : EIATTR_MIN_STACK_SIZE
	.align		4
.L_43:
        /*0108*/ 	.byte	0x04, 0x12
        /*010a*/ 	.short	(.L_45 - .L_44)
	.align		4
.L_44:
        /*010c*/ 	.word	index@(_Z4waddPiS_S_)
        /*0110*/ 	.word	0x00000000


	//----- nvinfo : EIATTR_MIN_STACK_SIZE
	.align		4
.L_45:
        /*0114*/ 	.byte	0x04, 0x12
        /*0116*/ 	.short	(.L_47 - .L_46)
	.align		4
.L_46:
        /*0118*/ 	.word	index@(_Z7add_addPiS_S_S_S_S_)
        /*011c*/ 	.word	0x00000000


	//----- nvinfo : EIATTR_MIN_STACK_SIZE
	.align		4
.L_47:
        /*0120*/ 	.byte	0x04, 0x12
        /*0122*/ 	.short	(.L_49 - .L_48)
	.align		4
.L_48:
        /*0124*/ 	.word	index@(_Z7sub_addPiS_S_S_S_S_)
        /*0128*/ 	.word	0x00000000


	//----- nvinfo : EIATTR_MIN_STACK_SIZE
	.align		4
.L_49:
        /*012c*/ 	.byte	0x04, 0x12
        /*012e*/ 	.short	(.L_51 - .L_50)
	.align		4
.L_50:
        /*0130*/ 	.word	index@(_Z3subPiS_S_)
        /*0134*/ 	.word	0x00000000


	//----- nvinfo : EIATTR_MIN_STACK_SIZE
	.align		4
.L_51:
        /*0138*/ 	.byte	0x04, 0x12
        /*013a*/ 	.short	(.L_53 - .L_52)
	.align		4
.L_52:
        /*013c*/ 	.word	index@(_Z3addPiS_S_)
        /*0140*/ 	.word	0x00000000
.L_53:


//--------------------- .nv.compat                --------------------------
	.section	.nv.compat,"",@"SHT_CUDA_COMPAT_INFO"
	.align	4
        /*0000*/ 	.byte	0x02, 0x09, 0x00, 0x00, 0x02, 0x02, 0x01, 0x00, 0x02, 0x05, 0x05, 0x00, 0x03, 0x07, 0x01, 0x01
        /*0010*/ 	.byte	0x02, 0x03, 0x00, 0x00, 0x02, 0x06, 0x01, 0x00, 0x04, 0x0b, 0x08, 0x00, 0x09, 0x00, 0x00, 0x00
        /*0020*/ 	.byte	0x00, 0x00, 0x00, 0x00


//--------------------- .nv.info._Z19cuda_multiplicationPiS_S_i --------------------------
	.section	.nv.info._Z19cuda_multiplicationPiS_S_i,"",@"SHT_CUDA_INFO"
	.sectionflags	@""
	.align	4


	//----- nvinfo : EIATTR_CUDA_API_VERSION
	.align		4
        /*0000*/ 	.byte	0x04, 0x37
        /*0002*/ 	.short	(.L_55 - .L_54)
.L_54:
        /*0004*/ 	.word	0x00000082


	//----- nvinfo : EIATTR_KPARAM_INFO
	.align		4
.L_55:
        /*0008*/ 	.byte	0x04, 0x17
        /*000a*/ 	.short	(.L_57 - .L_56)
.L_56:
        /*000c*/ 	.word	0x00000000
        /*0010*/ 	.short	0x0003
        /*0012*/ 	.short	0x0018
        /*0014*/ 	.byte	0x00, 0xf0, 0x11, 0x00


	//----- nvinfo : EIATTR_KPARAM_INFO
	.align		4
.L_57:
        /*0018*/ 	.byte	0x04, 0x17
        /*001a*/ 	.short	(.L_59 - .L_58)
.L_58:
        /*001c*/ 	.word	0x00000000
        /*0020*/ 	.short	0x0002
        /*0022*/ 	.short	0x0010
        /*0024*/ 	.byte	0x00, 0xf5, 0x21, 0x00


	//----- nvinfo : EIATTR_KPARAM_INFO
	.align		4
.L_59:
        /*0028*/ 	.byte	0x04, 0x17
        /*002a*/ 	.short	(.L_61 - .L_60)
.L_60:
        /*002c*/ 	.word	0x00000000
        /*0030*/ 	.short	0x0001
        /*0032*/ 	.short	0x0008
        /*0034*/ 	.byte	0x00, 0xf5, 0x21, 0x00


	//----- nvinfo : EIATTR_KPARAM_INFO
	.align		4
.L_61:
        /*0038*/ 	.byte	0x04, 0x17
        /*003a*/ 	.short	(.L_63 - .L_62)
.L_62:
        /*003c*/ 	.word	0x00000000
        /*0040*/ 	.short	0x0000
        /*0042*/ 	.short	0x0000
        /*0044*/ 	.byte	0x00, 0xf5, 0x21, 0x00


	//----- nvinfo : EIATTR_SPARSE_MMA_MASK
	.align		4
.L_63:
        /*0048*/ 	.byte	0x03, 0x50
        /*004a*/ 	.short	0x0000


	//----- nvinfo : EIATTR_MAXREG_COUNT
	.align		4
        /*004c*/ 	.byte	0x03, 0x1b
        /*004e*/ 	.short	0x00ff


	//----- nvinfo : EIATTR_NUM_BARRIERS
	.align		4
        /*0050*/ 	.byte	0x02, 0x4c
        /*0052*/ 	.byte	0x01
	.zero		1


	//----- nvinfo : EIATTR_MERCURY_ISA_VERSION
	.align		4
        /*0054*/ 	.byte	0x03, 0x5f
        /*0056*/ 	.short	0x0101


	//----- nvinfo : EIATTR_VRC_CTA_INIT_COUNT
	.align		4
        /*0058*/ 	.byte	0x02, 0x4a
	.zero		1
	.zero		1


	//----- nvinfo : EIATTR_EXIT_INSTR_OFFSETS
	.align		4
        /*005c*/ 	.byte	0x04, 0x1c
        /*005e*/ 	.short	(.L_65 - .L_64)


	//   ....[0]....
.L_64:
        /*0060*/ 	.word	0x00000760


	//----- nvinfo : EIATTR_CBANK_PARAM_SIZE
	.align		4
.L_65:
        /*0064*/ 	.byte	0x03, 0x19
        /*0066*/ 	.short	0x001c


	//----- nvinfo : EIATTR_PARAM_CBANK
	.align		4
        /*0068*/ 	.byte	0x04, 0x0a
        /*006a*/ 	.short	(.L_67 - .L_66)
	.align		4
.L_66:
        /*006c*/ 	.word	index@(.nv.constant0._Z19cuda_multiplicationPiS_S_i)
        /*0070*/ 	.short	0x0380
        /*0072*/ 	.short	0x001c


	//----- nvinfo : EIATTR_SW_WAR
	.align		4
.L_67:
        /*0074*/ 	.byte	0x04, 0x36
        /*0076*/ 	.short	(.L_69 - .L_68)
.L_68:
        /*0078*/ 	.word	0x00000008
.L_69:


//--------------------- .nv.info._Z4msubPiS_      --------------------------
	.section	.nv.info._Z4msubPiS_,"",@"SHT_CUDA_INFO"
	.sectionflags	@""
	.align	4


	//----- nvinfo : EIATTR_CUDA_API_VERSION
	.align		4
        /*0000*/ 	.byte	0x04, 0x37
        /*0002*/ 	.short	(.L_71 - .L_70)
.L_70:
        /*0004*/ 	.word	0x00000082


	//----- nvinfo : EIATTR_KPARAM_INFO
	.align		4
.L_71:
        /*0008*/ 	.byte	0x04, 0x17
        /*000a*/ 	.short	(.L_73 - .L_72)
.L_72:
        /*000c*/ 	.word	0x00000000
        /*0010*/ 	.short	0x0001
        /*0012*/ 	.short	0x0008
        /*0014*/ 	.byte	0x00, 0xf5, 0x21, 0x00


	//----- nvinfo : EIATTR_KPARAM_INFO
	.align		4
.L_73:
        /*0018*/ 	.byte	0x04, 0x17
        /*001a*/ 	.short	(.L_75 - .L_74)
.L_74:
        /*001c*/ 	.word	0x00000000
        /*0020*/ 	.short	0x0000
        /*0022*/ 	.short	0x0000
        /*0024*/ 	.byte	0x00, 0xf5, 0x21, 0x00


	//----- nvinfo : EIATTR_SPARSE_MMA_MASK
	.align		4
.L_75:
        /*0028*/ 	.byte	0x03, 0x50
        /*002a*/ 	.short	0x0000


	//----- nvinfo : EIATTR_MAXREG_COUNT
	.align		4
        /*002c*/ 	.byte	0x03, 0x1b
        /*002e*/ 	.short	0x00ff


	//----- nvinfo : EIATTR_MERCURY_ISA_VERSION
	.align		4
        /*0030*/ 	.byte	0x03, 0x5f
        /*0032*/ 	.short	0x0101


	//----- nvinfo : EIATTR_VRC_CTA_INIT_COUNT
	.align		4
        /*0034*/ 	.byte	0x02, 0x4a
	.zero		1
	.zero		1


	//----- nvinfo : EIATTR_EXIT_INSTR_OFFSETS
	.align		4
        /*0038*/ 	.byte	0x04, 0x1c
        /*003a*/ 	.short	(.L_77 - .L_76)


	//   ....[0]....
.L_76:
        /*003c*/ 	.word	0x00000110


	//----- nvinfo : EIATTR_CBANK_PARAM_SIZE
	.align		4
.L_77:
        /*0040*/ 	.byte	0x03, 0x19
        /*0042*/ 	.short	0x0010


	//----- nvinfo : EIATTR_PARAM_CBANK
	.align		4
        /*0044*/ 	.byte	0x04, 0x0a
        /*0046*/ 	.short	(.L_79 - .L_78)
	.align		4
.L_78:
        /*0048*/ 	.word	index@(.nv.constant0._Z4msubPiS_)
        /*004c*/ 	.short	0x0380
        /*004e*/ 	.short	0x0010


	//----- nvinfo : EIATTR_SW_WAR
	.align		4
.L_79:
        /*0050*/ 	.byte	0x04, 0x36
        /*0052*/ 	.short	(.L_81 - .L_80)
.L_80:
        /*0054*/ 	.word	0x00000008
.L_81:


//--------------------- .nv.info._Z4maddPiS_      --------------------------
	.section	.nv.info._Z4maddPiS_,"",@"SHT_CUDA_INFO"
	.sectionflags	@""
	.align	4


	//----- nvinfo : EIATTR_CUDA_API_VERSION
	.align		4
        /*0000*/ 	.byte	0x04, 0x37
        /*0002*/ 	.short	(.L_83 - .L_82)
.L_82:
        /*0004*/ 	.word	0x00000082


	//----- nvinfo : EIATTR_KPARAM_INFO
	.align		4
.L_83:
        /*0008*/ 	.byte	0x04, 0x17
        /*000a*/ 	.short	(.L_85 - .L_84)
.L_84:
        /*000c*/ 	.word	0x00000000
        /*0010*/ 	.short	0x0001
        /*0012*/ 	.short	0x0008
        /*0014*/ 	.byte	0x00, 0xf5, 0x21, 0x00


	//----- nvinfo : EIATTR_KPARAM_INFO
	.align		4
.L_85:
        /*0018*/ 	.byte	0x04, 0x17
        /*001a*/ 	.short	(.L_87 - .L_86)
.L_86:
        /*001c*/ 	.word	0x00000000
        /*0020*/ 	.short	0x0000
        /*0022*/ 	.short	0x0000
        /*0024*/ 	.byte	0x00, 0xf5, 0x21, 0x00


	//----- nvinfo : EIATTR_SPARSE_MMA_MASK
	.align		4
.L_87:
        /*0028*/ 	.byte	0x03, 0x50
        /*002a*/ 	.short	0x0000


	//----- nvinfo : EIATTR_MAXREG_COUNT
	.align		4
        /*002c*/ 	.byte	0x03, 0x1b
        /*002e*/ 	.short	0x00ff


	//----- nvinfo : EIATTR_MERCURY_ISA_VERSION
	.align		4
        /*0030*/ 	.byte	0x03, 0x5f
        /*0032*/ 	.short	0x0101


	//----- nvinfo : EIATTR_VRC_CTA_INIT_COUNT
	.align		4
        /*0034*/ 	.byte	0x02, 0x4a
	.zero		1
	.zero		1


	//----- nvinfo : EIATTR_EXIT_INSTR_OFFSETS
	.align		4
        /*0038*/ 	.byte	0x04, 0x1c
        /*003a*/ 	.short	(.L_89 - .L_88)


	//   ....[0]....
.L_88:
        /*003c*/ 	.word	0x00000110


	//----- nvinfo : EIATTR_CBANK_PARAM_SIZE
	.align		4
.L_89:
        /*0040*/ 	.byte	0x03, 0x19
        /*0042*/ 	.short	0x0010


	//----- nvinfo : EIATTR_PARAM_CBANK
	.align		4
        /*0044*/ 	.byte	0x04, 0x0a
        /*0046*/ 	.short	(.L_91 - .L_90)
	.align		4
.L_90:
        /*0048*/ 	.word	index@(.nv.constant0._Z4maddPiS_)
        /*004c*/ 	.short	0x0380
        /*004e*/ 	.short	0x0010


	//----- nvinfo : EIATTR_SW_WAR
	.align		4
.L_91:
        /*0050*/ 	.byte	0x04, 0x36
        /*0052*/ 	.short	(.L_93 - .L_92)
.L_92:
        /*0054*/ 	.word	0x00000008
.L_93:


//--------------------- .nv.info._Z8wsub_addPiS_S_ --------------------------
	.section	.nv.info._Z8wsub_addPiS_S_,"",@"SHT_CUDA_INFO"
	.sectionflags	@""
	.align	4


	//----- nvinfo : EIATTR_CUDA_API_VERSION
	.align		4
        /*0000*/ 	.byte	0x04, 0x37
        /*0002*/ 	.short	(.L_95 - .L_94)
.L_94:
        /*0004*/ 	.word	0x00000082


	//----- nvinfo : EIATTR_KPARAM_INFO
	.align		4
.L_95:
        /*0008*/ 	.byte	0x04, 0x17
        /*000a*/ 	.short	(.L_97 - .L_96)
.L_96:
        /*000c*/ 	.word	0x00000000
        /*0010*/ 	.short	0x0002
        /*0012*/ 	.short	0x0010
        /*0014*/ 	.byte	0x00, 0xf5, 0x21, 0x00


	//----- nvinfo : EIATTR_KPARAM_INFO
	.align		4
.L_97:
        /*0018*/ 	.byte	0x04, 0x17
        /*001a*/ 	.short	(.L_99 - .L_98)
.L_98:
        /*001c*/ 	.word	0x00000000
        /*0020*/ 	.short	0x0001
        /*0022*/ 	.short	0x0008
        /*0024*/ 	.byte	0x00, 0xf5, 0x21, 0x00


	//----- nvinfo : EIATTR_KPARAM_INFO
	.align		4
.L_99:
        /*0028*/ 	.byte	0x04, 0x17
        /*002a*/ 	.short	(.L_101 - .L_100)
.L_100:
        /*002c*/ 	.word	0x00000000
        /*0030*/ 	.short	0x0000
        /*0032*/ 	.short	0x0000
        /*0034*/ 	.byte	0x00, 0xf5, 0x21, 0x00


	//----- nvinfo : EIATTR_SPARSE_MMA_MASK
	.align		4
.L_101:
        /*0038*/ 	.byte	0x03, 0x50
        /*003a*/ 	.short	0x0000


	//----- nvinfo : EIATTR_MAXREG_COUNT
	.align		4
        /*003c*/ 	.byte	0x03, 0x1b
        /*003e*/ 	.short	0x00ff


	//----- nvinfo : EIATTR_MERCURY_ISA_VERSION
	.align		4
        /*0040*/ 	.byte	0x03, 0x5f
        /*0042*/ 	.short	0x0101


	//----- nvinfo : EIATTR_VRC_CTA_INIT_COUNT
	.align		4
        /*0044*/ 	.byte	0x02, 0x4a
	.zero		1
	.zero		1


	//----- nvinfo : EIATTR_EXIT_INSTR_OFFSETS
	.align		4
        /*0048*/ 	.byte	0x04, 0x1c
        /*004a*/ 	.short	(.L_103 - .L_102)


	//   ....[0]....
.L_102:
        /*004c*/ 	.word	0x00000170


	//----- nvinfo : EIATTR_CBANK_PARAM_SIZE
	.align		4
.L_103:
        /*0050*/ 	.byte	0x03, 0x19
        /*0052*/ 	.short	0x0018


	//----- nvinfo : EIATTR_PARAM_CBANK
	.align		4
        /*0054*/ 	.byte	0x04, 0x0a
        /*0056*/ 	.short	(.L_105 - .L_104)
	.align		4
.L_104:
        /*0058*/ 	.word	index@(.nv.constant0._Z8wsub_addPiS_S_)
        /*005c*/ 	.short	0x0380
        /*005e*/ 	.short	0x0018


	//----- nvinfo : EIATTR_SW_WAR
	.align		4
.L_105:
        /*0060*/ 	.byte	0x04, 0x36
        /*0062*/ 	.short	(.L_107 - .L_106)
.L_106:
        /*0064*/ 	.word	0x00000008
.L_107:


//--------------------- .nv.info._Z4waddPiS_S_    --------------------------
	.section	.nv.info._Z4waddPiS_S_,"",@"SHT_CUDA_INFO"
	.sectionflags	@""
	.align	4


	//----- nvinfo : EIATTR_CUDA_API_VERSION
	.align		4
        /*0000*/ 	.byte	0x04, 0x37
        /*0002*/ 	.short	(.L_109 - .L_108)
.L_108:
        /*0004*/ 	.word	0x00000082


	//----- nvinfo : EIATTR_KPARAM_INFO
	.align		4
.L_109:
        /*0008*/ 	.byte	0x04, 0x17
        /*000a*/ 	.short	(.L_111 - .L_110)
.L_110:
        /*000c*/ 	.word	0x00000000
        /*0010*/ 	.short	0x0002
        /*0012*/ 	.short	0x0010
        /*0014*/ 	.byte	0x00, 0xf5, 0x21, 0x00


	//----- nvinfo : EIATTR_KPARAM_INFO
	.align		4
.L_111:
        /*0018*/ 	.byte	0x04, 0x17
        /*001a*/ 	.short	(.L_113 - .L_112)
.L_112:
        /*001c*/ 	.word	0x00000000
        /*0020*/ 	.short	0x0001
        /*0022*/ 	.short	0x0008
        /*0024*/ 	.byte	0x00, 0xf5, 0x21, 0x00


	//----- nvinfo : EIATTR_KPARAM_INFO
	.align		4
.L_113:
        /*0028*/ 	.byte	0x04, 0x17
        /*002a*/ 	.short	(.L_115 - .L_114)
.L_114:
        /*002c*/ 	.word	0x00000000
        /*0030*/ 	.short	0x0000
        /*0032*/ 	.short	0x0000
        /*0034*/ 	.byte	0x00, 0xf5, 0x21, 0x00


	//----- nvinfo : EIATTR_SPARSE_MMA_MASK
	.align		4
.L_115:
        /*0038*/ 	.byte	0x03, 0x50
        /*003a*/ 	.short	0x0000


	//----- nvinfo : EIATTR_MAXREG_COUNT
	.align		4
        /*003c*/ 	.byte	0x03, 0x1b
        /*003e*/ 	.short	0x00ff


	//----- nvinfo : EIATTR_MERCURY_ISA_VERSION
	.align		4
        /*0040*/ 	.byte	0x03, 0x5f
        /*0042*/ 	.short	0x0101


	//----- nvinfo : EIATTR_VRC_CTA_INIT_COUNT
	.align		4
        /*0044*/ 	.byte	0x02, 0x4a
	.zero		1
	.zero		1


	//----- nvinfo : EIATTR_EXIT_INSTR_OFFSETS
	.align		4
        /*0048*/ 	.byte	0x04, 0x1c
        /*004a*/ 	.short	(.L_117 - .L_116)


	//   ....[0]....
.L_116:
        /*004c*/ 	.word	0x00000170


	//----- nvinfo : EIATTR_CBANK_PARAM_SIZE
	.align		4
.L_117:
        /*0050*/ 	.byte	0x03, 0x19
        /*0052*/ 	.short	0x0018


	//----- nvinfo : EIATTR_PARAM_CBANK
	.align		4
        /*0054*/ 	.byte	0x04, 0x0a
        /*0056*/ 	.short	(.L_119 - .L_118)
	.align		4
.L_118:
        /*0058*/ 	.word	index@(.nv.constant0._Z4waddPiS_S_)
        /*005c*/ 	.short	0x0380
        /*005e*/ 	.short	0x0018


	//----- nvinfo : EIATTR_SW_WAR
	.align		4
.L_119:
        /*0060*/ 	.byte	0x04, 0x36
        /*0062*/ 	.short	(.L_121 - .L_120)
.L_120:
        /*0064*/ 	.word	0x00000008
.L_121:


//--------------------- .nv.info._Z7add_addPiS_S_S_S_S_ --------------------------
	.section	.nv.info._Z7add_addPiS_S_S_S_S_,"",@"SHT_CUDA_INFO"
	.sectionflags	@""
	.align	4


	//----- nvinfo : EIATTR_CUDA_API_VERSION
	.align		4
        /*0000*/ 	.byte	0x04, 0x37
        /*0002*/ 	.short	(.L_123 - .L_122)
.L_122:
        /*0004*/ 	.word	0x00000082


	//----- nvinfo : EIATTR_KPARAM_INFO
	.align		4
.L_123:
        /*0008*/ 	.byte	0x04, 0x17
        /*000a*/ 	.short	(.L_125 - .L_124)
.L_124:
        /*000c*/ 	.word	0x00000000
        /*0010*/ 	.short	0x0005
        /*0012*/ 	.short	0x0028
        /*0014*/ 	.byte	0x00, 0xf5, 0x21, 0x00


	//----- nvinfo : EIATTR_KPARAM_INFO
	.align		4
.L_125:
        /*0018*/ 	.byte	0x04, 0x17
        /*001a*/ 	.short	(.L_127 - .L_126)
.L_126:
        /*001c*/ 	.word	0x00000000
        /*0020*/ 	.short	0x0004
        /*0022*/ 	.short	0x0020
        /*0024*/ 	.byte	0x00, 0xf5, 0x21, 0x00


	//----- nvinfo : EIATTR_KPARAM_INFO
	.align		4
.L_127:
        /*0028*/ 	.byte	0x04, 0x17
        /*002a*/ 	.short	(.L_129 - .L_128)
.L_128:
        /*002c*/ 	.word	0x00000000
        /*0030*/ 	.short	0x0003
        /*0032*/ 	.short	0x0018
        /*0034*/ 	.byte	0x00, 0xf5, 0x21, 0x00


	//----- nvinfo : EIATTR_KPARAM_INFO
	.align		4
.L_129:
        /*0038*/ 	.byte	0x04, 0x17
        /*003a*/ 	.short	(.L_131 - .L_130)
.L_130:
        /*003c*/ 	.word	0x00000000
        /*0040*/ 	.short	0x0002
        /*0042*/ 	.short	0x0010
        /*0044*/ 	.byte	0x00, 0xf5, 0x21, 0x00


	//----- nvinfo : EIATTR_KPARAM_INFO
	.align		4
.L_131:
        /*0048*/ 	.byte	0x04, 0x17
        /*004a*/ 	.short	(.L_133 - .L_132)
.L_132:
        /*004c*/ 	.word	0x00000000
        /*0050*/ 	.short	0x0001
        /*0052*/ 	.short	0x0008
        /*0054*/ 	.byte	0x00, 0xf5, 0x21, 0x00


	//----- nvinfo : EIATTR_KPARAM_INFO
	.align		4
.L_133:
        /*0058*/ 	.byte	0x04, 0x17
        /*005a*/ 	.short	(.L_135 - .L_134)
.L_134:
        /*005c*/ 	.word	0x00000000
        /*0060*/ 	.short	0x0000
        /*0062*/ 	.short	0x0000
        /*0064*/ 	.byte	0x00, 0xf5, 0x21, 0x00


	//----- nvinfo : EIATTR_SPARSE_MMA_MASK
	.align		4
.L_135:
        /*0068*/ 	.byte	0x03, 0x50
        /*006a*/ 	.short	0x0000


	//----- nvinfo : EIATTR_MAXREG_COUNT
	.align		4
        /*006c*/ 	.byte	0x03, 0x1b
        /*006e*/ 	.short	0x00ff


	//----- nvinfo : EIATTR_MERCURY_ISA_VERSION
	.align		4
        /*0070*/ 	.byte	0x03, 0x5f
        /*0072*/ 	.short	0x0101


	//----- nvinfo : EIATTR_VRC_CTA_INIT_COUNT
	.align		4
        /*0074*/ 	.byte	0x02, 0x4a
	.zero		1
	.zero		1


	//----- nvinfo : EIATTR_EXIT_INSTR_OFFSETS
	.align		4
        /*0078*/ 	.byte	0x04, 0x1c
        /*007a*/ 	.short	(.L_137 - .L_136)


	//   ....[0]....
.L_136:
        /*007c*/ 	.word	0x000001d0


	//----- nvinfo : EIATTR_CBANK_PARAM_SIZE
	.align		4
.L_137:
        /*0080*/ 	.byte	0x03, 0x19
        /*0082*/ 	.short	0x0030


	//----- nvinfo : EIATTR_PARAM_CBANK
	.align		4
        /*0084*/ 	.byte	0x04, 0x0a
        /*0086*/ 	.short	(.L_139 - .L_138)
	.align		4
.L_138:
        /*0088*/ 	.word	index@(.nv.constant0._Z7add_addPiS_S_S_S_S_)
        /*008c*/ 	.short	0x0380
        /*008e*/ 	.short	0x0030


	//----- nvinfo : EIATTR_SW_WAR
	.align		4
.L_139:
        /*0090*/ 	.byte	0x04, 0x36
        /*0092*/ 	.short	(.L_141 - .L_140)
.L_140:
        /*0094*/ 	.word	0x00000008
.L_141:


//--------------------- .nv.info._Z7sub_addPiS_S_S_S_S_ --------------------------
	.section	.nv.info._Z7sub_addPiS_S_S_S_S_,"",@"SHT_CUDA_INFO"
	.sectionflags	@""
	.align	4


	//----- nvinfo : EIATTR_CUDA_API_VERSION
	.align		4
        /*0000*/ 	.byte	0x04, 0x37
        /*0002*/ 	.short	(.L_143 - .L_142)
.L_142:
        /*0004*/ 	.word	0x00000082


	//----- nvinfo : EIATTR_KPARAM_INFO
	.align		4
.L_143:
        /*0008*/ 	.byte	0x04, 0x17
        /*000a*/ 	.short	(.L_145 - .L_144)
.L_144:
        /*000c*/ 	.word	0x00000000
        /*0010*/ 	.short	0x0005
        /*0012*/ 	.short	0x0028
        /*0014*/ 	.byte	0x00, 0xf5, 0x21, 0x00


	//----- nvinfo : EIATTR_KPARAM_INFO
	.align		4
.L_145:
        /*0018*/ 	.byte	0x04, 0x17
        /*001a*/ 	.short	(.L_147 - .L_146)
.L_146:
        /*001c*/ 	.word	0x00000000
        /*0020*/ 	.short	0x0004
        /*0022*/ 	.short	0x0020
        /*0024*/ 	.byte	0x00, 0xf5, 0x21, 0x00


	//----- nvinfo : EIATTR_KPARAM_INFO
	.align		4
.L_147:
        /*0028*/ 	.byte	0x04, 0x17
        /*002a*/ 	.short	(.L_149 - .L_148)
.L_148:
        /*002c*/ 	.word	0x00000000
        /*0030*/ 	.short	0x0003
        /*0032*/ 	.short	0x0018
        /*0034*/ 	.byte	0x00, 0xf5, 0x21, 0x00


	//----- nvinfo : EIATTR_KPARAM_INFO
	.align		4
.L_149:
        /*0038*/ 	.byte	0x04, 0x17
        /*003a*/ 	.short	(.L_151 - .L_150)
.L_150:
        /*003c*/ 	.word	0x00000000
        /*0040*/ 	.short	0x0002
        /*0042*/ 	.short	0x0010
        /*0044*/ 	.byte	0x00, 0xf5, 0x21, 0x00


	//----- nvinfo : EIATTR_KPARAM_INFO
	.align		4
.L_151:
        /*0048*/ 	.byte	0x04, 0x17
        /*004a*/ 	.short	(.L_153 - .L_152)
.L_152:
        /*004c*/ 	.word	0x00000000
        /*0050*/ 	.short	0x0001
        /*0052*/ 	.short	0x0008
        /*0054*/ 	.byte	0x00, 0xf5, 0x21, 0x00


	//----- nvinfo : EIATTR_KPARAM_INFO
	.align		4
.L_153:
        /*0058*/ 	.byte	0x04, 0x17
        /*005a*/ 	.short	(.L_155 - .L_154)
.L_154:
        /*005c*/ 	.word	0x00000000
        /*0060*/ 	.short	0x0000
        /*0062*/ 	.short	0x0000
        /*0064*/ 	.byte	0x00, 0xf5, 0x21, 0x00


	//----- nvinfo : EIATTR_SPARSE_MMA_MASK
	.align		4
.L_155:
        /*0068*/ 	.byte	0x03, 0x50
        /*006a*/ 	.short	0x0000


	//----- nvinfo : EIATTR_MAXREG_COUNT
	.align		4
        /*006c*/ 	.byte	0x03, 0x1b
        /*006e*/ 	.short	0x00ff


	//----- nvinfo : EIATTR_MERCURY_ISA_VERSION
	.align		4
        /*0070*/ 	.byte	0x03, 0x5f
        /*0072*/ 	.short	0x0101


	//----- nvinfo : EIATTR_VRC_CTA_INIT_COUNT
	.align		4
        /*0074*/ 	.byte	0x02, 0x4a
	.zero		1
	.zero		1


	//----- nvinfo : EIATTR_EXIT_INSTR_OFFSETS
	.align		4
        /*0078*/ 	.byte	0x04, 0x1c
        /*007a*/ 	.short	(.L_157 - .L_156)


	//   ....[0]....
.L_156:
        /*007c*/ 	.word	0x000001d0


	//----- nvinfo : EIATTR_CBANK_PARAM_SIZE
	.align		4
.L_157:
        /*0080*/ 	.byte	0x03, 0x19
        /*0082*/ 	.short	0x0030


	//----- nvinfo : EIATTR_PARAM_CBANK
	.align		4
        /*0084*/ 	.byte	0x04, 0x0a
        /*0086*/ 	.short	(.L_159 - .L_158)
	.align		4
.L_158:
        /*0088*/ 	.word	index@(.nv.constant0._Z7sub_addPiS_S_S_S_S_)
        /*008c*/ 	.short	0x0380
        /*008e*/ 	.short	0x0030


	//----- nvinfo : EIATTR_SW_WAR
	.align		4
.L_159:
        /*0090*/ 	.byte	0x04, 0x36
        /*0092*/ 	.short	(.L_161 - .L_160)
.L_160:
        /*0094*/ 	.word	0x00000008
.L_161:


//--------------------- .nv.info._Z3subPiS_S_     --------------------------
	.section	.nv.info._Z3subPiS_S_,"",@"SHT_CUDA_INFO"
	.sectionflags	@""
	.align	4


	//----- nvinfo : EIATTR_CUDA_API_VERSION
	.align		4
        /*0000*/ 	.byte	0x04, 0x37
        /*0002*/ 	.short	(.L_163 - .L_162)
.L_162:
        /*0004*/ 	.word	0x00000082


	//----- nvinfo : EIATTR_KPARAM_INFO
	.align		4
.L_163:
        /*0008*/ 	.byte	0x04, 0x17
        /*000a*/ 	.short	(.L_165 - .L_164)
.L_164:
        /*000c*/ 	.word	0x00000000
        /*0010*/ 	.short	0x0002
        /*0012*/ 	.short	0x0010
        /*0014*/ 	.byte	0x00, 0xf5, 0x21, 0x00


	//----- nvinfo : EIATTR_KPARAM_INFO
	.align		4
.L_165:
        /*0018*/ 	.byte	0x04, 0x17
        /*001a*/ 	.short	(.L_167 - .L_166)
.L_166:
        /*001c*/ 	.word	0x00000000
        /*0020*/ 	.short	0x0001
        /*0022*/ 	.short	0x0008
        /*0024*/ 	.byte	0x00, 0xf5, 0x21, 0x00


	//----- nvinfo : EIATTR_KPARAM_INFO
	.align		4
.L_167:
        /*0028*/ 	.byte	0x04, 0x17
        /*002a*/ 	.short	(.L_169 - .L_168)
.L_168:
        /*002c*/ 	.word	0x00000000
        /*0030*/ 	.short	0x0000
        /*0032*/ 	.short	0x0000
        /*0034*/ 	.byte	0x00, 0xf5, 0x21, 0x00


	//----- nvinfo : EIATTR_SPARSE_MMA_MASK
	.align		4
.L_169:
        /*0038*/ 	.byte	0x03, 0x50
        /*003a*/ 	.short	0x0000


	//----- nvinfo : EIATTR_MAXREG_COUNT
	.align		4
        /*003c*/ 	.byte	0x03, 0x1b
        /*003e*/ 	.short	0x00ff


	//----- nvinfo : EIATTR_MERCURY_ISA_VERSION
	.align		4
        /*0040*/ 	.byte	0x03, 0x5f
        /*0042*/ 	.short	0x0101


	//----- nvinfo : EIATTR_VRC_CTA_INIT_COUNT
	.align		4
        /*0044*/ 	.byte	0x02, 0x4a
	.zero		1
	.zero		1


	//----- nvinfo : EIATTR_EXIT_INSTR_OFFSETS
	.align		4
        /*0048*/ 	.byte	0x04, 0x1c
        /*004a*/ 	.short	(.L_171 - .L_170)


	//   ....[0]....
.L_170:
        /*004c*/ 	.word	0x00000130


	//----- nvinfo : EIATTR_CBANK_PARAM_SIZE
	.align		4
.L_171:
        /*0050*/ 	.byte	0x03, 0x19
        /*0052*/ 	.short	0x0018


	//----- nvinfo : EIATTR_PARAM_CBANK
	.align		4
        /*0054*/ 	.byte	0x04, 0x0a
        /*0056*/ 	.short	(.L_173 - .L_172)
	.align		4
.L_172:
        /*0058*/ 	.word	index@(.nv.constant0._Z3subPiS_S_)
        /*005c*/ 	.short	0x0380
        /*005e*/ 	.short	0x0018


	//----- nvinfo : EIATTR_SW_WAR
	.align		4
.L_173:
        /*0060*/ 	.byte	0x04, 0x36
        /*0062*/ 	.short	(.L_175 - .L_174)
.L_174:
        /*0064*/ 	.word	0x00000008
.L_175:


//--------------------- .nv.info._Z3addPiS_S_     --------------------------
	.section	.nv.info._Z3addPiS_S_,"",@"SHT_CUDA_INFO"
	.sectionflags	@""
	.align	4


	//----- nvinfo : EIATTR_CUDA_API_VERSION
	.align		4
        /*0000*/ 	.byte	0x04, 0x37
        /*0002*/ 	.short	(.L_177 - .L_176)
.L_176:
        /*0004*/ 	.word	0x00000082


	//----- nvinfo : EIATTR_KPARAM_INFO
	.align		4
.L_177:
        /*0008*/ 	.byte	0x04, 0x17
        /*000a*/ 	.short	(.L_179 - .L_178)
.L_178:
        /*000c*/ 	.word	0x00000000
        /*0010*/ 	.short	0x0002
        /*0012*/ 	.short	0x0010
        /*0014*/ 	.byte	0x00, 0xf5, 0x21, 0x00


	//----- nvinfo : EIATTR_KPARAM_INFO
	.align		4
.L_179:
        /*0018*/ 	.byte	0x04, 0x17
        /*001a*/ 	.short	(.L_181 - .L_180)
.L_180:
        /*001c*/ 	.word	0x00000000
        /*0020*/ 	.short	0x0001
        /*0022*/ 	.short	0x0008
        /*0024*/ 	.byte	0x00, 0xf5, 0x21, 0x00


	//----- nvinfo : EIATTR_KPARAM_INFO
	.align		4
.L_181:
        /*0028*/ 	.byte	0x04, 0x17
        /*002a*/ 	.short	(.L_183 - .L_182)
.L_182:
        /*002c*/ 	.word	0x00000000
        /*0030*/ 	.short	0x0000
        /*0032*/ 	.short	0x0000
        /*0034*/ 	.byte	0x00, 0xf5, 0x21, 0x00


	//----- nvinfo : EIATTR_SPARSE_MMA_MASK
	.align		4
.L_183:
        /*0038*/ 	.byte	0x03, 0x50
        /*003a*/ 	.short	0x0000


	//----- nvinfo : EIATTR_MAXREG_COUNT
	.align		4
        /*003c*/ 	.byte	0x03, 0x1b
        /*003e*/ 	.short	0x00ff


	//----- nvinfo : EIATTR_MERCURY_ISA_VERSION
	.align		4
        /*0040*/ 	.byte	0x03, 0x5f
        /*0042*/ 	.short	0x0101


	//----- nvinfo : EIATTR_VRC_CTA_INIT_COUNT
	.align		4
        /*0044*/ 	.byte	0x02, 0x4a
	.zero		1
	.zero		1


	//----- nvinfo : EIATTR_EXIT_INSTR_OFFSETS
	.align		4
        /*0048*/ 	.byte	0x04, 0x1c
        /*004a*/ 	.short	(.L_185 - .L_184)


	//   ....[0]....
.L_184:
        /*004c*/ 	.word	0x00000130


	//----- nvinfo : EIATTR_CBANK_PARAM_SIZE
	.align		4
.L_185:
        /*0050*/ 	.byte	0x03, 0x19
        /*0052*/ 	.short	0x0018


	//----- nvinfo : EIATTR_PARAM_CBANK
	.align		4
        /*0054*/ 	.byte	0x04, 0x0a
        /*0056*/ 	.short	(.L_187 - .L_186)
	.align		4
.L_186:
        /*0058*/ 	.word	index@(.nv.constant0._Z3addPiS_S_)
        /*005c*/ 	.short	0x0380
        /*005e*/ 	.short	0x0018


	//----- nvinfo : EIATTR_SW_WAR
	.align		4
.L_187:
        /*0060*/ 	.byte	0x04, 0x36
        /*0062*/ 	.short	(.L_189 - .L_188)
.L_188:
        /*0064*/ 	.word	0x00000008
.L_189:


//--------------------- .nv.callgraph             --------------------------
	.section	.nv.callgraph,"",@"SHT_CUDA_CALLGRAPH"
	.align	4
	.sectionentsize	8
	.align		4
        /*0000*/ 	.word	0x00000000
	.align		4
        /*0004*/ 	.word	0xffffffff
	.align		4
        /*0008*/ 	.word	0x00000000
	.align		4
        /*000c*/ 	.word	0xfffffffe
	.align		4
        /*0010*/ 	.word	0x00000000
	.align		4
        /*0014*/ 	.word	0xfffffffd
	.align		4
        /*0018*/ 	.word	0x00000000
	.align		4
        /*001c*/ 	.word	0xfffffffc


//--------------------- .text._Z19cuda_multiplicationPiS_S_i --------------------------
	.section	.text._Z19cuda_multiplicationPiS_S_i,"ax",@progbits
	.align	128
        .global         _Z19cuda_multiplicationPiS_S_i
        .type           _Z19cuda_multiplicationPiS_S_i,@function
        .size           _Z19cuda_multiplicationPiS_S_i,(.L_x_10 - _Z19cuda_multiplicationPiS_S_i)
        .other          _Z19cuda_multiplicationPiS_S_i,@"STO_CUDA_ENTRY STV_DEFAULT"
_Z19cuda_multiplicationPiS_S_i:
.text._Z19cuda_multiplicationPiS_S_i:
[----:B------:R-:W-:Y:S01]  /*0000*/  LDC R1, c[0x0][0x37c] ;  /* 0x0000df00ff017b82 */ /* 0x000fe20000000800 */
[----:B------:R-:W0:Y:S07]  /*0010*/  S2R R4, SR_TID.Y ;  /* 0x0000000000047919 */ /* 0x000e2e0000002200 */
[----:B------:R-:W1:Y:S01]  /*0020*/  S2UR UR6, SR_CgaCtaId ;  /* 0x00000000000679c3 */ /* 0x000e620000008800 */
[----:B------:R-:W-:Y:S01]  /*0030*/  UMOV UR4, 0x400 ;  /* 0x0000040000047882 */ /* 0x000fe20000000000 */
[----:B------:R-:W-:Y:S01]  /*0040*/  HFMA2 R23, -RZ, RZ, 0, 0 ;  /* 0x00000000ff177431 */ /* 0x000fe200000001ff */
[----:B------:R-:W2:Y:S01]  /*0050*/  S2R R6, SR_TID.X ;  /* 0x0000000000067919 */ /* 0x000ea20000002100 */
[----:B------:R-:W-:Y:S01]  /*0060*/  UIADD3 UR5, UPT, UPT, UR4, 0x1000, URZ ;  /* 0x0000100004057890 */ /* 0x000fe2000fffe0ff */
[----:B------:R-:W3:Y:S03]  /*0070*/  LDCU.64 UR12, c[0x0][0x358] ;  /* 0x00006b00ff0c77ac */ /* 0x000ee60008000a00 */
[----:B------:R-:W4:Y:S08]  /*0080*/  S2UR UR7, SR_CTAID.X ;  /* 0x00000000000779c3 */ /* 0x000f300000002500 */
[----:B------:R-:W5:Y:S08]  /*0090*/  S2UR UR11, SR_CTAID.Y ;  /* 0x00000000000b79c3 */ /* 0x000f700000002600 */
[----:B------:R-:W5:Y:S01]  /*00a0*/  LDC R3, c[0x0][0x364] ;  /* 0x0000d900ff037b82 */ /* 0x000f620000000800 */
[----:B------:R-:W4:Y:S01]  /*00b0*/  LDCU UR8, c[0x0][0x360] ;  /* 0x00006c00ff0877ac */ /* 0x000f220008000800 */
[----:B------:R-:W3:Y:S06]  /*00c0*/  LDCU UR9, c[0x0][0x370] ;  /* 0x00006e00ff0977ac */ /* 0x000eec0008000800 */
[----:B------:R-:W5:Y:S01]  /*00d0*/  LDC R0, c[0x0][0x398] ;  /* 0x0000e600ff007b82 */ /* 0x000f620000000800 */
[----:B-1----:R-:W-:-:S02]  /*00e0*/  ULEA UR10, UR6, UR4, 0x18 ;  /* 0x00000004060a7291 */ /* 0x002fc4000f8ec0ff */
[----:B------:R-:W-:-:S04]  /*00f0*/  ULEA UR5, UR6, UR5, 0x18 ;  /* 0x0000000506057291 */ /* 0x000fc8000f8ec0ff */
[----:B0-----:R-:W-:Y:S01]  /*0100*/  LEA R7, R4, UR10, 0x7 ;  /* 0x0000000a04077c11 */ /* 0x001fe2000f8e38ff */
[----:B------:R-:W0:Y:S01]  /*0110*/  LDC.64 R20, c[0x0][0x380] ;  /* 0x0000e000ff147b82 */ /* 0x000e220000000a00 */
[----:B--2---:R-:W-:Y:S01]  /*0120*/  LEA R5, R6, UR5, 0x2 ;  /* 0x0000000506057c11 */ /* 0x004fe2000f8e10ff */
[----:B----4-:R-:W-:Y:S02]  /*0130*/  UIMAD UR4, UR7, UR8, URZ ;  /* 0x00000008070472a4 */ /* 0x010fe4000f8e02ff */
[----:B---3--:R-:W-:-:S04]  /*0140*/  UIADD3 UR6, UPT, UPT, -UR9, URZ, URZ ;  /* 0x000000ff09067290 */ /* 0x008fc8000fffe1ff */
[----:B------:R-:W1:Y:S01]  /*0150*/  LDC.64 R18, c[0x0][0x388] ;  /* 0x0000e200ff127b82 */ /* 0x000e620000000a00 */
[----:B-----5:R-:W-:-:S04]  /*0160*/  IMAD R3, R3, UR11, R4 ;  /* 0x0000000b03037c24 */ /* 0x020fc8000f8e0204 */
[----:B------:R-:W-:Y:S01]  /*0170*/  IMAD R16, R3, R0, R6 ;  /* 0x0000000003107224 */ /* 0x000fe200078e0206 */
[C---:B------:R-:W-:Y:S02]  /*0180*/  IADD3 R3, PT, PT, R6.reuse, UR4, RZ ;  /* 0x0000000406037c10 */ /* 0x040fe4000fffe0ff */
[----:B------:R-:W-:Y:S02]  /*0190*/  LEA R6, R6, R7, 0x2 ;  /* 0x0000000706067211 */ /* 0x000fe400078e10ff */
[----:B------:R-:W-:Y:S01]  /*01a0*/  MOV R2, R16 ;  /* 0x0000001000027202 */ /* 0x000fe20000000f00 */
[C---:B------:R-:W-:Y:S01]  /*01b0*/  IMAD R3, R4.reuse, R0, R3 ;  /* 0x0000000004037224 */ /* 0x040fe200078e0203 */
[----:B------:R-:W-:-:S07]  /*01c0*/  LEA R4, R4, R5, 0x7 ;  /* 0x0000000504047211 */ /* 0x000fce00078e38ff */
.L_x_0:
[----:B0-----:R-:W-:-:S04]  /*01d0*/  IMAD.WIDE R8, R2, 0x4, R20 ;  /* 0x0000000402087825 */ /* 0x001fc800078e0214 */
[----:B-1----:R-:W-:Y:S01]  /*01e0*/  IMAD.WIDE R26, R3, 0x4, R18 ;  /* 0x00000004031a7825 */ /* 0x002fe200078e0212 */
[----:B------:R-:W2:Y:S05]  /*01f0*/  LDG.E R29, desc[UR12][R8.64] ;  /* 0x0000000c081d7981 */ /* 0x000eaa000c1e1900 */
[----:B------:R-:W3:Y:S01]  /*0200*/  LDG.E R27, desc[UR12][R26.64] ;  /* 0x0000000c1a1b7981 */ /* 0x000ee2000c1e1900 */
[----:B------:R-:W-:Y:S01]  /*0210*/  UIADD3 UR6, UPT, UPT, UR6, 0x1, URZ ;  /* 0x0000000106067890 */ /* 0x000fe2000fffe0ff */
[----:B------:R-:W-:Y:S02]  /*0220*/  IADD3 R2, PT, PT, R2, 0x20, RZ ;  /* 0x0000002002027810 */ /* 0x000fe40007ffe0ff */
[----:B------:R-:W-:Y:S01]  /*0230*/  LEA R3, R0, R3, 0x5 ;  /* 0x0000000300037211 */ /* 0x000fe200078e28ff */
[----:B------:R-:W-:Y:S01]  /*0240*/  UISETP.NE.AND UP0, UPT, UR6, URZ, UPT ;  /* 0x000000ff0600728c */ /* 0x000fe2000bf05270 */
[----:B--2---:R-:W-:Y:S04]  /*0250*/  STS [R6], R29 ;  /* 0x0000001d06007388 */ /* 0x004fe80000000800 */
[----:B---3--:R-:W-:Y:S01]  /*0260*/  STS [R4], R27 ;  /* 0x0000001b04007388 */ /* 0x008fe20000000800 */
[----:B------:R-:W-:Y:S06]  /*0270*/  BAR.SYNC.DEFER_BLOCKING 0x0 ;  /* 0x0000000000007b1d */ /* 0x000fec0000010000 */
[----:B------:R-:W-:Y:S04]  /*0280*/  LDS R22, [R5] ;  /* 0x0000000005167984 */ /* 0x000fe80000000800 */
[----:B------:R-:W0:Y:S04]  /*0290*/  LDS.128 R12, [R7] ;  /* 0x00000000070c7984 */ /* 0x000e280000000c00 */
[----:B------:R-:W1:Y:S04]  /*02a0*/  LDS R28, [R5+0x80] ;  /* 0x00008000051c7984 */ /* 0x000e680000000800 */
[----:B------:R-:W2:Y:S04]  /*02b0*/  LDS R25, [R5+0x100] ;  /* 0x0001000005197984 */ /* 0x000ea80000000800 */
[----:B------:R-:W3:Y:S04]  /*02c0*/  LDS R24, [R5+0x180] ;  /* 0x0001800005187984 */ /* 0x000ee80000000800 */
[----:B------:R-:W-:Y:S04]  /*02d0*/  LDS R17, [R5+0x200] ;  /* 0x0002000005117984 */ /* 0x000fe80000000800 */
[----:B------:R-:W4:Y:S04]  /*02e0*/  LDS.128 R8, [R7+0x10] ;  /* 0x0000100007087984 */ /* 0x000f280000000c00 */
[----:B------:R-:W-:Y:S04]  /*02f0*/  LDS R26, [R5+0x380] ;  /* 0x00038000051a7984 */ /* 0x000fe80000000800 */
[----:B------:R-:W-:Y:S01]  /*0300*/  LDS R27, [R5+0x900] ;  /* 0x00090000051b7984 */ /* 0x000fe20000000800 */
[----:B0-----:R-:W-:-:S03]  /*0310*/  IMAD R12, R12, R22, R23 ;  /* 0x000000160c0c7224 */ /* 0x001fc600078e0217 */
[----:B------:R-:W0:Y:S01]  /*0320*/  LDS R22, [R5+0x280] ;  /* 0x0002800005167984 */ /* 0x000e220000000800 */
[----:B-1----:R-:W-:-:S03]  /*0330*/  IMAD R12, R28, R13, R12 ;  /* 0x0000000d1c0c7224 */ /* 0x002fc600078e020c */
[----:B------:R-:W1:Y:S01]  /*0340*/  LDS R23, [R5+0x300] ;  /* 0x0003000005177984 */ /* 0x000e620000000800 */
[----:B--2---:R-:W-:-:S03]  /*0350*/  IMAD R12, R25, R14, R12 ;  /* 0x0000000e190c7224 */ /* 0x004fc600078e020c */
[----:B------:R-:W-:Y:S01]  /*0360*/  LDS R25, [R5+0x400] ;  /* 0x0004000005197984 */ /* 0x000fe20000000800 */
[----:B---3--:R-:W-:-:S03]  /*0370*/  IMAD R24, R24, R15, R12 ;  /* 0x0000000f18187224 */ /* 0x008fc600078e020c */
[----:B------:R-:W2:Y:S04]  /*0380*/  LDS.128 R12, [R7+0x20] ;  /* 0x00002000070c7984 */ /* 0x000ea80000000c00 */
[----:B------:R-:W-:Y:S01]  /*0390*/  LDS R28, [R5+0x580] ;  /* 0x00058000051c7984 */ /* 0x000fe20000000800 */
[----:B----4-:R-:W-:-:S03]  /*03a0*/  IMAD R8, R8, R17, R24 ;  /* 0x0000001108087224 */ /* 0x010fc600078e0218 */
[----:B------:R-:W3:Y:S04]  /*03b0*/  LDS R24, [R5+0x480] ;  /* 0x0004800005187984 */ /* 0x000ee80000000800 */
[----:B------:R-:W4:Y:S01]  /*03c0*/  LDS R17, [R5+0x500] ;  /* 0x0005000005117984 */ /* 0x000f220000000800 */
[----:B0-----:R-:W-:-:S03]  /*03d0*/  IMAD R8, R22, R9, R8 ;  /* 0x0000000916087224 */ /* 0x001fc600078e0208 */
[----:B------:R-:W-:Y:S01]  /*03e0*/  LDS R22, [R5+0x680] ;  /* 0x0006800005167984 */ /* 0x000fe20000000800 */
[----:B-1----:R-:W-:-:S03]  /*03f0*/  IMAD R8, R23, R10, R8 ;  /* 0x0000000a17087224 */ /* 0x002fc600078e0208 */
[----:B------:R-:W-:Y:S01]  /*0400*/  LDS R23, [R5+0x600] ;  /* 0x0006000005177984 */ /* 0x000fe20000000800 */
[----:B------:R-:W-:-:S03]  /*0410*/  IMAD R26, R26, R11, R8 ;  /* 0x0000000b1a1a7224 */ /* 0x000fc600078e0208 */
[----:B------:R-:W0:Y:S01]  /*0420*/  LDS.128 R8, [R7+0x30] ;  /* 0x0000300007087984 */ /* 0x000e220000000c00 */
[----:B--2---:R-:W-:-:S03]  /*0430*/  IMAD R12, R12, R25, R26 ;  /* 0x000000190c0c7224 */ /* 0x004fc600078e021a */
[----:B------:R-:W1:Y:S04]  /*0440*/  LDS R25, [R5+0x700] ;  /* 0x0007000005197984 */ /* 0x000e680000000800 */
[----:B------:R-:W2:Y:S01]  /*0450*/  LDS R26, [R5+0x780] ;  /* 0x00078000051a7984 */ /* 0x000ea20000000800 */
[----:B---3--:R-:W-:-:S03]  /*0460*/  IMAD R12, R24, R13, R12 ;  /* 0x0000000d180c7224 */ /* 0x008fc600078e020c */
[----:B------:R-:W-:Y:S01]  /*0470*/  LDS R24, [R5+0x880] ;  /* 0x0008800005187984 */ /* 0x000fe20000000800 */
[----:B----4-:R-:W-:-:S03]  /*0480*/  IMAD R12, R17, R14, R12 ;  /* 0x0000000e110c7224 */ /* 0x010fc600078e020c */
[----:B------:R-:W-:Y:S01]  /*0490*/  LDS R17, [R5+0x800] ;  /* 0x0008000005117984 */ /* 0x000fe20000000800 */
[----:B------:R-:W-:-:S03]  /*04a0*/  IMAD R28, R28, R15, R12 ;  /* 0x0000000f1c1c7224 */ /* 0x000fc600078e020c */
[----:B------:R-:W3:Y:S01]  /*04b0*/  LDS.128 R12, [R7+0x40] ;  /* 0x00004000070c7984 */ /* 0x000ee20000000c00 */
[----:B0-----:R-:W-:-:S03]  /*04c0*/  IMAD R8, R8, R23, R28 ;  /* 0x0000001708087224 */ /* 0x001fc600078e021c */
[----:B------:R-:W0:Y:S01]  /*04d0*/  LDS R28, [R5+0x980] ;  /* 0x00098000051c7984 */ /* 0x000e220000000800 */
[----:B------:R-:W-:-:S03]  /*04e0*/  IMAD R8, R22, R9, R8 ;  /* 0x0000000916087224 */ /* 0x000fc600078e0208 */
[----:B------:R-:W-:Y:S01]  /*04f0*/  LDS R23, [R5+0xa00] ;  /* 0x000a000005177984 */ /* 0x000fe20000000800 */
[----:B-1----:R-:W-:-:S03]  /*0500*/  IMAD R8, R25, R10, R8 ;  /* 0x0000000a19087224 */ /* 0x002fc600078e0208 */
[----:B------:R-:W-:Y:S01]  /*0510*/  LDS R22, [R5+0xa80] ;  /* 0x000a800005167984 */ /* 0x000fe20000000800 */
[----:B--2---:R-:W-:-:S03]  /*0520*/  IMAD R26, R26, R11, R8 ;  /* 0x0000000b1a1a7224 */ /* 0x004fc600078e0208 */
[----:B------:R-:W1:Y:S04]  /*0530*/  LDS.128 R8, [R7+0x50] ;  /* 0x0000500007087984 */ /* 0x000e680000000c00 */
[----:B------:R-:W-:Y:S01]  /*0540*/  LDS R25, [R5+0xc00] ;  /* 0x000c000005197984 */ /* 0x000fe20000000800 */
[----:B---3--:R-:W-:-:S03]  /*0550*/  IMAD R12, R12, R17, R26 ;  /* 0x000000110c0c7224 */ /* 0x008fc600078e021a */
[----:B------:R-:W2:Y:S01]  /*0560*/  LDS R17, [R5+0xb00] ;  /* 0x000b000005117984 */ /* 0x000ea20000000800 */
[----:B------:R-:W-:-:S03]  /*0570*/  IMAD R12, R24, R13, R12 ;  /* 0x0000000d180c7224 */ /* 0x000fc600078e020c */
[----:B------:R-:W3:Y:S01]  /*0580*/  LDS R26, [R5+0xb80] ;  /* 0x000b8000051a7984 */ /* 0x000ee20000000800 */
[----:B------:R-:W-:-:S03]  /*0590*/  IMAD R12, R27, R14, R12 ;  /* 0x0000000e1b0c7224 */ /* 0x000fc600078e020c */
[----:B------:R-:W-:Y:S01]  /*05a0*/  LDS R24, [R5+0xc80] ;  /* 0x000c800005187984 */ /* 0x000fe20000000800 */
[----:B0-----:R-:W-:-:S03]  /*05b0*/  IMAD R28, R28, R15, R12 ;  /* 0x0000000f1c1c7224 */ /* 0x001fc600078e020c */
[----:B------:R-:W0:Y:S01]  /*05c0*/  LDS.128 R12, [R7+0x60] ;  /* 0x00006000070c7984 */ /* 0x000e220000000c00 */
[----:B-1----:R-:W-:-:S03]  /*05d0*/  IMAD R8, R8, R23, R28 ;  /* 0x0000001708087224 */ /* 0x002fc600078e021c */
[----:B------:R-:W1:Y:S01]  /*05e0*/  LDS R23, [R5+0xd00] ;  /* 0x000d000005177984 */ /* 0x000e620000000800 */
[----:B------:R-:W-:-:S03]  /*05f0*/  IMAD R8, R22, R9, R8 ;  /* 0x0000000916087224 */ /* 0x000fc600078e0208 */
[----:B------:R-:W4:Y:S01]  /*0600*/  LDS R22, [R5+0xd80] ;  /* 0x000d800005167984 */ /* 0x000f220000000800 */
[----:B--2---:R-:W-:-:S03]  /*0610*/  IMAD R8, R17, R10, R8 ;  /* 0x0000000a11087224 */ /* 0x004fc600078e0208 */
[----:B------:R-:W-:Y:S01]  /*0620*/  LDS R17, [R5+0xe00] ;  /* 0x000e000005117984 */ /* 0x000fe20000000800 */
[----:B---3--:R-:W-:-:S03]  /*0630*/  IMAD R26, R26, R11, R8 ;  /* 0x0000000b1a1a7224 */ /* 0x008fc600078e0208 */
[----:B------:R-:W2:Y:S01]  /*0640*/  LDS.128 R8, [R7+0x70] ;  /* 0x0000700007087984 */ /* 0x000ea20000000c00 */
[----:B0-----:R-:W-:-:S03]  /*0650*/  IMAD R25, R12, R25, R26 ;  /* 0x000000190c197224 */ /* 0x001fc600078e021a */
[----:B------:R-:W0:Y:S01]  /*0660*/  LDS R12, [R5+0xe80] ;  /* 0x000e8000050c7984 */ /* 0x000e220000000800 */
[----:B------:R-:W-:-:S03]  /*0670*/  IMAD R13, R24, R13, R25 ;  /* 0x0000000d180d7224 */ /* 0x000fc600078e0219 */
[----:B------:R-:W3:Y:S04]  /*0680*/  LDS R25, [R5+0xf00] ;  /* 0x000f000005197984 */ /* 0x000ee80000000800 */
[----:B------:R-:W5:Y:S01]  /*0690*/  LDS R24, [R5+0xf80] ;  /* 0x000f800005187984 */ /* 0x000f620000000800 */
[----:B-1----:R-:W-:-:S04]  /*06a0*/  IMAD R13, R23, R14, R13 ;  /* 0x0000000e170d7224 */ /* 0x002fc800078e020d */
[----:B----4-:R-:W-:-:S04]  /*06b0*/  IMAD R13, R22, R15, R13 ;  /* 0x0000000f160d7224 */ /* 0x010fc800078e020d */
[----:B--2---:R-:W-:-:S04]  /*06c0*/  IMAD R8, R8, R17, R13 ;  /* 0x0000001108087224 */ /* 0x004fc800078e020d */
[----:B0-----:R-:W-:-:S04]  /*06d0*/  IMAD R9, R12, R9, R8 ;  /* 0x000000090c097224 */ /* 0x001fc800078e0208 */
[----:B---3--:R-:W-:-:S04]  /*06e0*/  IMAD R9, R25, R10, R9 ;  /* 0x0000000a19097224 */ /* 0x008fc800078e0209 */
[----:B-----5:R-:W-:Y:S01]  /*06f0*/  IMAD R23, R24, R11, R9 ;  /* 0x0000000b18177224 */ /* 0x020fe200078e0209 */
[----:B------:R-:W-:Y:S06]  /*0700*/  BAR.SYNC.DEFER_BLOCKING 0x0 ;  /* 0x0000000000007b1d */ /* 0x000fec0000010000 */
[----:B------:R-:W-:Y:S05]  /*0710*/  BRA.U UP0, `(.L_x_0) ;  /* 0xfffffff900ac7547 */ /* 0x000fea000b83ffff */
[----:B------:R-:W0:Y:S01]  /*0720*/  LDC.64 R2, c[0x0][0x390] ;  /* 0x0000e400ff027b82 */ /* 0x000e220000000a00 */
[----:B------:R-:W-:-:S05]  /*0730*/  IADD3 R5, PT, PT, R16, UR4, RZ ;  /* 0x0000000410057c10 */ /* 0x000fca000fffe0ff */
[----:B0-----:R-:W-:-:S05]  /*0740*/  IMAD.WIDE R2, R5, 0x4, R2 ;  /* 0x0000000405027825 */ /* 0x001fca00078e0202 */
[----:B------:R-:W-:Y:S01]  /*0750*/  STG.E desc[UR12][R2.64], R23 ;  /* 0x0000001702007986 */ /* 0x000fe2000c10190c */
[----:B------:R-:W-:Y:S05]  /*0760*/  EXIT ;  /* 0x000000000000794d */ /* 0x000fea0003800000 */
.L_x_1:
[----:B------:R-:W-:-:S00]  /*0770*/  BRA `(.L_x_1) ;  /* 0xfffffffc00fc7947 */ /* 0x000fc0000383ffff */
[----:B------:R-:W-:-:S00]  /*0780*/  NOP ;  /* 0x0000000000007918 */ /* 0x000fc00000000000 */
[----:B------:R-:W-:-:S00]  /*0790*/  NOP ;  /* 0x0000000000007918 */ /* 0x000fc00000000000 */
[----:B------:R-:W-:-:S00]  /*07a0*/  NOP ;  /* 0x0000000000007918 */ /* 0x000fc00000000000 */
[----:B------:R-:W-:-:S00]  /*07b0*/  NOP ;  /* 0x0000000000007918 */ /* 0x000fc00000000000 */
[----:B------:R-:W-:-:S00]  /*07c0*/  NOP ;  /* 0x0000000000007918 */ /* 0x000fc00000000000 */
[----:B------:R-:W-:-:S00]  /*07d0*/  NOP ;  /* 0x0000000000007918 */ /* 0x000fc00000000000 */
[----:B------:R-:W-:-:S00]  /*07e0*/  NOP ;  /* 0x0000000000007918 */ /* 0x000fc00000000000 */
[----:B------:R-:W-:-:S00]  /*07f0*/  NOP ;  /* 0x0000000000007918 */ /* 0x000fc00000000000 */
.L_x_10:


//--------------------- .text._Z4msubPiS_         --------------------------
	.section	.text._Z4msubPiS_,"ax",@progbits
	.align	128
        .global         _Z4msubPiS_
        .type           _Z4msubPiS_,@function
        .size           _Z4msubPiS_,(.L_x_11 - _Z4msubPiS_)
        .other          _Z4msubPiS_,@"STO_CUDA_ENTRY STV_DEFAULT"
_Z4msubPiS_:
.text._Z4msubPiS_:
[----:B------:R-:W-:Y:S01]  /*0000*/  LDC R1, c[0x0][0x37c] ;  /* 0x0000df00ff017b82 */ /* 0x000fe20000000800 */
[----:B------:R-:W0:Y:S07]  /*0010*/  S2R R0, SR_CTAID.X ;  /* 0x0000000000007919 */ /* 0x000e2e0000002500 */
[----:B------:R-:W1:Y:S01]  /*0020*/  LDC.64 R2, c[0x0][0x380] ;  /* 0x0000e000ff027b82 */ /* 0x000e620000000a00 */
[----:B------:R-:W2:Y:S01]  /*0030*/  LDCU.64 UR4, c[0x0][0x358] ;  /* 0x00006b00ff0477ac */ /* 0x000ea20008000a00 */
[----:B------:R-:W0:Y:S01]  /*0040*/  S2R R11, SR_TID.X ;  /* 0x00000000000b7919 */ /* 0x000e220000002100 */
[----:B------:R-:W3:Y:S05]  /*0050*/  S2R R7, SR_CTAID.Y ;  /* 0x0000000000077919 */ /* 0x000eea0000002600 */
[----:B------:R-:W4:Y:S01]  /*0060*/  LDC.64 R4, c[0x0][0x388] ;  /* 0x0000e200ff047b82 */ /* 0x000f220000000a00 */
[----:B------:R-:W5:Y:S01]  /*0070*/  S2R R9, SR_TID.Y ;  /* 0x0000000000097919 */ /* 0x000f620000002200 */
[----:B0-----:R-:W-:-:S04]  /*0080*/  LEA R0, R0, R11, 0x5 ;  /* 0x0000000b00007211 */ /* 0x001fc800078e28ff */
[----:B---3--:R-:W-:-:S04]  /*0090*/  LEA R0, R7, R0, 0x8 ;  /* 0x0000000007007211 */ /* 0x008fc800078e40ff */
[----:B-----5:R-:W-:-:S05]  /*00a0*/  LEA R7, R9, R0, 0x3 ;  /* 0x0000000009077211 */ /* 0x020fca00078e18ff */
[----:B-1----:R-:W-:-:S04]  /*00b0*/  IMAD.WIDE R2, R7, 0x4, R2 ;  /* 0x0000000407027825 */ /* 0x002fc800078e0202 */
[----:B----4-:R-:W-:Y:S02]  /*00c0*/  IMAD.WIDE R4, R7, 0x4, R4 ;  /* 0x0000000407047825 */ /* 0x010fe400078e0204 */
[----:B--2---:R-:W2:Y:S04]  /*00d0*/  LDG.E R2, desc[UR4][R2.64] ;  /* 0x0000000402027981 */ /* 0x004ea8000c1e1900 */
[----:B------:R-:W2:Y:S02]  /*00e0*/  LDG.E R7, desc[UR4][R4.64] ;  /* 0x0000000404077981 */ /* 0x000ea4000c1e1900 */
[----:B--2---:R-:W-:-:S05]  /*00f0*/  IADD3 R7, PT, PT, -R2, R7, RZ ;  /* 0x0000000702077210 */ /* 0x004fca0007ffe1ff */
[----:B------:R-:W-:Y:S01]  /*0100*/  STG.E desc[UR4][R4.64], R7 ;  /* 0x0000000704007986 */ /* 0x000fe2000c101904 */
[----:B------:R-:W-:Y:S05]  /*0110*/  EXIT ;  /* 0x000000000000794d */ /* 0x000fea0003800000 */
.L_x_2:
        /* <DEDUP_REMOVED lines=14> */
.L_x_11:


//--------------------- .text._Z4maddPiS_         --------------------------
	.section	.text._Z4maddPiS_,"ax",@progbits
	.align	128
        .global         _Z4maddPiS_
        .type           _Z4maddPiS_,@function
        .size           _Z4maddPiS_,(.L_x_12 - _Z4maddPiS_)
        .other          _Z4maddPiS_,@"STO_CUDA_ENTRY STV_DEFAULT"
_Z4maddPiS_:
.text._Z4maddPiS_:
        /* <DEDUP_REMOVED lines=15> */
[----:B--2---:R-:W-:-:S05]  /*00f0*/  IADD3 R7, PT, PT, R2, R7, RZ ;  /* 0x0000000702077210 */ /* 0x004fca0007ffe0ff */
[----:B------:R-:W-:Y:S01]  /*0100*/  STG.E desc[UR4][R4.64], R7 ;  /* 0x0000000704007986 */ /* 0x000fe2000c101904 */
[----:B------:R-:W-:Y:S05]  /*0110*/  EXIT ;  /* 0x000000000000794d */ /* 0x000fea0003800000 */
.L_x_3:
        /* <DEDUP_REMOVED lines=14> */
.L_x_12:


//--------------------- .text._Z8wsub_addPiS_S_   --------------------------
	.section	.text._Z8wsub_addPiS_S_,"ax",@progbits
	.align	128
        .global         _Z8wsub_addPiS_S_
        .type           _Z8wsub_addPiS_S_,@function
        .size           _Z8wsub_addPiS_S_,(.L_x_13 - _Z8wsub_addPiS_S_)
        .other          _Z8wsub_addPiS_S_,@"STO_CUDA_ENTRY STV_DEFAULT"
_Z8wsub_addPiS_S_:
.text._Z8wsub_addPiS_S_:
        /* <DEDUP_REMOVED lines=9> */
[----:B---3--:R-:W-:Y:S02]  /*0090*/  LEA R0, R7, R0, 0x8 ;  /* 0x0000000007007211 */ /* 0x008fe400078e40ff */
[----:B------:R-:W0:Y:S02]  /*00a0*/  LDC.64 R6, c[0x0][0x390] ;  /* 0x0000e400ff067b82 */ /* 0x000e240000000a00 */
[----:B-----5:R-:W-:-:S05]  /*00b0*/  LEA R9, R9, R0, 0x3 ;  /* 0x0000000009097211 */ /* 0x020fca00078e18ff */
[----:B-1----:R-:W-:-:S04]  /*00c0*/  IMAD.WIDE R2, R9, 0x4, R2 ;  /* 0x0000000409027825 */ /* 0x002fc800078e0202 */
[C---:B----4-:R-:W-:Y:S01]  /*00d0*/  IMAD.WIDE R4, R9.reuse, 0x4, R4 ;  /* 0x0000000409047825 */ /* 0x050fe200078e0204 */
[----:B--2---:R-:W2:Y:S04]  /*00e0*/  LDG.E R0, desc[UR4][R2.64] ;  /* 0x0000000402007981 */ /* 0x004ea8000c1e1900 */
[----:B------:R-:W2:Y:S01]  /*00f0*/  LDG.E R11, desc[UR4][R4.64] ;  /* 0x00000004040b7981 */ /* 0x000ea2000c1e1900 */
[----:B0-----:R-:W-:Y:S01]  /*0100*/  IMAD.WIDE R6, R9, 0x4, R6 ;  /* 0x0000000409067825 */ /* 0x001fe200078e0206 */
[----:B--2---:R-:W-:-:S05]  /*0110*/  IADD3 R11, PT, PT, -R0, R11, RZ ;  /* 0x0000000b000b7210 */ /* 0x004fca0007ffe1ff */
[----:B------:R-:W-:Y:S04]  /*0120*/  STG.E desc[UR4][R4.64], R11 ;  /* 0x0000000b04007986 */ /* 0x000fe8000c101904 */
[----:B------:R-:W2:Y:S04]  /*0130*/  LDG.E R0, desc[UR4][R2.64] ;  /* 0x0000000402007981 */ /* 0x000ea8000c1e1900 */
[----:B------:R-:W2:Y:S02]  /*0140*/  LDG.E R9, desc[UR4][R6.64] ;  /* 0x0000000406097981 */ /* 0x000ea4000c1e1900 */
[----:B--2---:R-:W-:-:S05]  /*0150*/  IADD3 R9, PT, PT, R0, R9, RZ ;  /* 0x0000000900097210 */ /* 0x004fca0007ffe0ff */
[----:B------:R-:W-:Y:S01]  /*0160*/  STG.E desc[UR4][R6.64], R9 ;  /* 0x0000000906007986 */ /* 0x000fe2000c101904 */
[----:B------:R-:W-:Y:S05]  /*0170*/  EXIT ;  /* 0x000000000000794d */ /* 0x000fea0003800000 */
.L_x_4:
        /* <DEDUP_REMOVED lines=16> */
.L_x_13:


//--------------------- .text._Z4waddPiS_S_       --------------------------
	.section	.text._Z4waddPiS_S_,"ax",@progbits
	.align	128
        .global         _Z4waddPiS_S_
        .type           _Z4waddPiS_S_,@function
        .size           _Z4waddPiS_S_,(.L_x_14 - _Z4waddPiS_S_)
        .other          _Z4waddPiS_S_,@"STO_CUDA_ENTRY STV_DEFAULT"
_Z4waddPiS_S_:
.text._Z4waddPiS_S_:
        /* <DEDUP_REMOVED lines=17> */
[----:B--2---:R-:W-:-:S05]  /*0110*/  IADD3 R11, PT, PT, R0, R11, RZ ;  /* 0x0000000b000b7210 */ /* 0x004fca0007ffe0ff */
[----:B------:R-:W-:Y:S04]  /*0120*/  STG.E desc[UR4][R4.64], R11 ;  /* 0x0000000b04007986 */ /* 0x000fe8000c101904 */
[----:B------:R-:W2:Y:S04]  /*0130*/  LDG.E R0, desc[UR4][R2.64] ;  /* 0x0000000402007981 */ /* 0x000ea8000c1e1900 */
[----:B------:R-:W2:Y:S02]  /*0140*/  LDG.E R9, desc[UR4][R6.64] ;  /* 0x0000000406097981 */ /* 0x000ea4000c1e1900 */
[----:B--2---:R-:W-:-:S05]  /*0150*/  IADD3 R9, PT, PT, R0, R9, RZ ;  /* 0x0000000900097210 */ /* 0x004fca0007ffe0ff */
[----:B------:R-:W-:Y:S01]  /*0160*/  STG.E desc[UR4][R6.64], R9 ;  /* 0x0000000906007986 */ /* 0x000fe2000c101904 */
[----:B------:R-:W-:Y:S05]  /*0170*/  EXIT ;  /* 0x000000000000794d */ /* 0x000fea0003800000 */
.L_x_5:
        /* <DEDUP_REMOVED lines=16> */
.L_x_14:


//--------------------- .text._Z7add_addPiS_S_S_S_S_ --------------------------
	.section	.text._Z7add_addPiS_S_S_S_S_,"ax",@progbits
	.align	128
        .global         _Z7add_addPiS_S_S_S_S_
        .type           _Z7add_addPiS_S_S_S_S_,@function
        .size           _Z7add_addPiS_S_S_S_S_,(.L_x_15 - _Z7add_addPiS_S_S_S_S_)
        .other          _Z7add_addPiS_S_S_S_S_,@"STO_CUDA_ENTRY STV_DEFAULT"
_Z7add_addPiS_S_S_S_S_:
.text._Z7add_addPiS_S_S_S_S_:
[----:B------:R-:W-:Y:S01]  /*0000*/  LDC R1, c[0x0][0x37c] ;  /* 0x0000df00ff017b82 */ /* 0x000fe20000000800 */
[----:B------:R-:W0:Y:S07]  /*0010*/  S2R R0, SR_CTAID.X ;  /* 0x0000000000007919 */ /* 0x000e2e0000002500 */
[----:B------:R-:W1:Y:S01]  /*0020*/  LDC.64 R2, c[0x0][0x380] ;  /* 0x0000e000ff027b82 */ /* 0x000e620000000a00 */
[----:B------:R-:W2:Y:S01]  /*0030*/  LDCU.64 UR4, c[0x0][0x358] ;  /* 0x00006b00ff0477ac */ /* 0x000ea20008000a00 */
[----:B------:R-:W0:Y:S01]  /*0040*/  S2R R9, SR_TID.X ;  /* 0x0000000000097919 */ /* 0x000e220000002100 */
[----:B------:R-:W3:Y:S05]  /*0050*/  S2R R7, SR_CTAID.Y ;  /* 0x0000000000077919 */ /* 0x000eea0000002600 */
[----:B------:R-:W4:Y:S01]  /*0060*/  LDC.64 R4, c[0x0][0x388] ;  /* 0x0000e200ff047b82 */ /* 0x000f220000000a00 */
[----:B------:R-:W5:Y:S07]  /*0070*/  S2R R13, SR_TID.Y ;  /* 0x00000000000d7919 */ /* 0x000f6e0000002200 */
[----:B------:R-:W2:Y:S01]  /*0080*/  LDC.64 R10, c[0x0][0x3a0] ;  /* 0x0000e800ff0a7b82 */ /* 0x000ea20000000a00 */
[----:B0-----:R-:W-:-:S07]  /*0090*/  LEA R0, R0, R9, 0x5 ;  /* 0x0000000900007211 */ /* 0x001fce00078e28ff */
[----:B------:R-:W0:Y:S01]  /*00a0*/  LDC.64 R8, c[0x0][0x398] ;  /* 0x0000e600ff087b82 */ /* 0x000e220000000a00 */
[----:B---3--:R-:W-:-:S04]  /*00b0*/  LEA R0, R7, R0, 0x8 ;  /* 0x0000000007007211 */ /* 0x008fc800078e40ff */
[----:B-----5:R-:W-:-:S03]  /*00c0*/  LEA R13, R13, R0, 0x3 ;  /* 0x000000000d0d7211 */ /* 0x020fc600078e18ff */
[----:B------:R-:W3:Y:S02]  /*00d0*/  LDC.64 R6, c[0x0][0x390] ;  /* 0x0000e400ff067b82 */ /* 0x000ee40000000a00 */
[----:B-1----:R-:W-:-:S04]  /*00e0*/  IMAD.WIDE R2, R13, 0x4, R2 ;  /* 0x000000040d027825 */ /* 0x002fc800078e0202 */
[C---:B----4-:R-:W-:Y:S02]  /*00f0*/  IMAD.WIDE R4, R13.reuse, 0x4, R4 ;  /* 0x000000040d047825 */ /* 0x050fe400078e0204 */
[----:B--2---:R-:W2:Y:S04]  /*0100*/  LDG.E R2, desc[UR4][R2.64] ;  /* 0x0000000402027981 */ /* 0x004ea8000c1e1900 */
[----:B------:R-:W2:Y:S01]  /*0110*/  LDG.E R5, desc[UR4][R4.64] ;  /* 0x0000000404057981 */ /* 0x000ea2000c1e1900 */
[----:B------:R-:W-:-:S04]  /*0120*/  IMAD.WIDE R10, R13, 0x4, R10 ;  /* 0x000000040d0a7825 */ /* 0x000fc800078e020a */
[----:B0-----:R-:W-:-:S04]  /*0130*/  IMAD.WIDE R8, R13, 0x4, R8 ;  /* 0x000000040d087825 */ /* 0x001fc800078e0208 */
[C---:B---3--:R-:W-:Y:S01]  /*0140*/  IMAD.WIDE R6, R13.reuse, 0x4, R6 ;  /* 0x000000040d067825 */ /* 0x048fe200078e0206 */
[----:B--2---:R-:W-:Y:S02]  /*0150*/  IADD3 R15, PT, PT, R2, R5, RZ ;  /* 0x00000005020f7210 */ /* 0x004fe40007ffe0ff */
[----:B------:R-:W0:Y:S03]  /*0160*/  LDC.64 R2, c[0x0][0x3a8] ;  /* 0x0000ea00ff027b82 */ /* 0x000e260000000a00 */
[----:B------:R-:W-:Y:S04]  /*0170*/  STG.E desc[UR4][R6.64], R15 ;  /* 0x0000000f06007986 */ /* 0x000fe8000c101904 */
[----:B------:R-:W2:Y:S04]  /*0180*/  LDG.E R8, desc[UR4][R8.64] ;  /* 0x0000000408087981 */ /* 0x000ea8000c1e1900 */
[----:B------:R-:W2:Y:S01]  /*0190*/  LDG.E R11, desc[UR4][R10.64] ;  /* 0x000000040a0b7981 */ /* 0x000ea2000c1e1900 */
[----:B0-----:R-:W-:Y:S01]  /*01a0*/  IMAD.WIDE R2, R13, 0x4, R2 ;  /* 0x000000040d027825 */ /* 0x001fe200078e0202 */
[----:B--2---:R-:W-:-:S05]  /*01b0*/  IADD3 R5, PT, PT, R8, R11, RZ ;  /* 0x0000000b08057210 */ /* 0x004fca0007ffe0ff */
[----:B------:R-:W-:Y:S01]  /*01c0*/  STG.E desc[UR4][R2.64], R5 ;  /* 0x0000000502007986 */ /* 0x000fe2000c101904 */
[----:B------:R-:W-:Y:S05]  /*01d0*/  EXIT ;  /* 0x000000000000794d */ /* 0x000fea0003800000 */
.L_x_6:
        /* <DEDUP_REMOVED lines=10> */
.L_x_15:


//--------------------- .text._Z7sub_addPiS_S_S_S_S_ --------------------------
	.section	.text._Z7sub_addPiS_S_S_S_S_,"ax",@progbits
	.align	128
        .global         _Z7sub_addPiS_S_S_S_S_
        .type           _Z7sub_addPiS_S_S_S_S_,@function
        .size           _Z7sub_addPiS_S_S_S_S_,(.L_x_16 - _Z7sub_addPiS_S_S_S_S_)
        .other          _Z7sub_addPiS_S_S_S_S_,@"STO_CUDA_ENTRY STV_DEFAULT"
_Z7sub_addPiS_S_S_S_S_:
.text._Z7sub_addPiS_S_S_S_S_:
        /* <DEDUP_REMOVED lines=21> */
[----:B--2---:R-:W-:Y:S02]  /*0150*/  IADD3 R15, PT, PT, R2, -R5, RZ ;  /* 0x80000005020f7210 */ /* 0x004fe40007ffe0ff */
        /* <DEDUP_REMOVED lines=8> */
.L_x_7:
        /* <DEDUP_REMOVED lines=10> */
.L_x_16:


//--------------------- .text._Z3subPiS_S_        --------------------------
	.section	.text._Z3subPiS_S_,"ax",@progbits
	.align	128
        .global         _Z3subPiS_S_
        .type           _Z3subPiS_S_,@function
        .size           _Z3subPiS_S_,(.L_x_17 - _Z3subPiS_S_)
        .other          _Z3subPiS_S_,@"STO_CUDA_ENTRY STV_DEFAULT"
_Z3subPiS_S_:
.text._Z3subPiS_S_:
        /* <DEDUP_REMOVED lines=13> */
[C---:B----4-:R-:W-:Y:S02]  /*00d0*/  IMAD.WIDE R4, R9.reuse, 0x4, R4 ;  /* 0x0000000409047825 */ /* 0x050fe400078e0204 */
[----:B--2---:R-:W2:Y:S04]  /*00e0*/  LDG.E R2, desc[UR4][R2.64] ;  /* 0x0000000402027981 */ /* 0x004ea8000c1e1900 */
[----:B------:R-:W2:Y:S01]  /*00f0*/  LDG.E R5, desc[UR4][R4.64] ;  /* 0x0000000404057981 */ /* 0x000ea2000c1e1900 */
[----:B0-----:R-:W-:Y:S01]  /*0100*/  IMAD.WIDE R6, R9, 0x4, R6 ;  /* 0x0000000409067825 */ /* 0x001fe200078e0206 */
[----:B--2---:R-:W-:-:S05]  /*0110*/  IADD3 R9, PT, PT, R2, -R5, RZ ;  /* 0x8000000502097210 */ /* 0x004fca0007ffe0ff */
[----:B------:R-:W-:Y:S01]  /*0120*/  STG.E desc[UR4][R6.64], R9 ;  /* 0x0000000906007986 */ /* 0x000fe2000c101904 */
[----:B------:R-:W-:Y:S05]  /*0130*/  EXIT ;  /* 0x000000000000794d */ /* 0x000fea0003800000 */
.L_x_8:
        /* <DEDUP_REMOVED lines=12> */
.L_x_17:


//--------------------- .text._Z3addPiS_S_        --------------------------
	.section	.text._Z3addPiS_S_,"ax",@progbits
	.align	128
        .global         _Z3addPiS_S_
        .type           _Z3addPiS_S_,@function
        .size           _Z3addPiS_S_,(.L_x_18 - _Z3addPiS_S_)
        .other          _Z3addPiS_S_,@"STO_CUDA_ENTRY STV_DEFAULT"
_Z3addPiS_S_:
.text._Z3addPiS_S_:
        /* <DEDUP_REMOVED lines=17> */
[----:B--2---:R-:W-:-:S05]  /*0110*/  IADD3 R9, PT, PT, R2, R5, RZ ;  /* 0x0000000502097210 */ /* 0x004fca0007ffe0ff */
[----:B------:R-:W-:Y:S01]  /*0120*/  STG.E desc[UR4][R6.64], R9 ;  /* 0x0000000906007986 */ /* 0x000fe2000c101904 */
[----:B------:R-:W-:Y:S05]  /*0130*/  EXIT ;  /* 0x000000000000794d */ /* 0x000fea0003800000 */
.L_x_9:
        /* <DEDUP_REMOVED lines=12> */
.L_x_18:


//--------------------- .nv.shared._Z19cuda_multiplicationPiS_S_i --------------------------
	.section	.nv.shared._Z19cuda_multiplicationPiS_S_i,"aw",@nobits
	.sectionflags	@""
	.align	4
.nv.shared._Z19cuda_multiplicationPiS_S_i:
	.zero		9216


//--------------------- .nv.shared.reserved.0     --------------------------
	.section	.nv.shared.reserved.0,"aw",@nobits
	.weak		__nv_reservedSMEM_offset_0_alias
	.size		__nv_reservedSMEM_offset_0_alias, 0, 64
	.other		__nv_reservedSMEM_offset_0_alias,@"STO_CUDA_RESERVED_SHARED STV_DEFAULT"
__nv_reservedSMEM_offset_0_alias:
	.zero		0
	.zero		64


//--------------------- .nv.constant0._Z19cuda_multiplicationPiS_S_i --------------------------
	.section	.nv.constant0._Z19cuda_multiplicationPiS_S_i,"a",@progbits
	.sectionflags	@""
	.align	4
.nv.constant0._Z19cuda_multiplicationPiS_S_i:
	.zero		924


//--------------------- .nv.constant0._Z4msubPiS_ --------------------------
	.section	.nv.constant0._Z4msubPiS_,"a",@progbits
	.sectionflags	@""
	.align	4
.nv.constant0._Z4msubPiS_:
	.zero		912


//--------------------- .nv.constant0._Z4maddPiS_ --------------------------
	.section	.nv.constant0._Z4maddPiS_,"a",@progbits
	.sectionflags	@""
	.align	4
.nv.constant0._Z4maddPiS_:
	.zero		912


//--------------------- .nv.constant0._Z8wsub_addPiS_S_ --------------------------
	.section	.nv.constant0._Z8wsub_addPiS_S_,"a",@progbits
	.sectionflags	@""
	.align	4
.nv.constant0._Z8wsub_addPiS_S_:
	.zero		920


//--------------------- .nv.constant0._Z4waddPiS_S_ --------------------------
	.section	.nv.constant0._Z4waddPiS_S_,"a",@progbits
	.sectionflags	@""
	.align	4
.nv.constant0._Z4waddPiS_S_:
	.zero		920


//--------------------- .nv.constant0._Z7add_addPiS_S_S_S_S_ --------------------------
	.section	.nv.constant0._Z7add_addPiS_S_S_S_S_,"a",@progbits
	.sectionflags	@""
	.align	4
.nv.constant0._Z7add_addPiS_S_S_S_S_:
	.zero		944


//--------------------- .nv.constant0._Z7sub_addPiS_S_S_S_S_ --------------------------
	.section	.nv.constant0._Z7sub_addPiS_S_S_S_S_,"a",@progbits
	.sectionflags	@""
	.align	4
.nv.constant0._Z7sub_addPiS_S_S_S_S_:
	.zero		944


//--------------------- .nv.constant0._Z3subPiS_S_ --------------------------
	.section	.nv.constant0._Z3subPiS_S_,"a",@progbits
	.sectionflags	@""
	.align	4
.nv.constant0._Z3subPiS_S_:
	.zero		920


//--------------------- .nv.constant0._Z3addPiS_S_ --------------------------
	.section	.nv.constant0._Z3addPiS_S_,"a",@progbits
	.sectionflags	@""
	.align	4
.nv.constant0._Z3addPiS_S_:
	.zero		920


//--------------------- SYMBOLS --------------------------

	.type		.nv.reservedSmem.offset0,@object
	.size		.nv.reservedSmem.offset0,0x4
	.type		.nv.reservedSmem.cap,@object
	.size		.nv.reservedSmem.cap,0x4
